//
// Generated by NVIDIA NVVM Compiler
//
// Compiler Build ID: CL-36424714
// Cuda compilation tools, release 13.0, V13.0.88
// Based on NVVM 20.0.0
//

.version 9.0
.target sm_100
.address_size 64

	// .globl	_Z9phase_oneiiiPi
.extern .shared .align 16 .b8 shared_Dist[];
.extern .shared .align 16 .b8 shared_mem[];

.visible .entry _Z9phase_oneiiiPi(
	.param .u32 _Z9phase_oneiiiPi_param_0,
	.param .u32 _Z9phase_oneiiiPi_param_1,
	.param .u32 _Z9phase_oneiiiPi_param_2,
	.param .u64 .ptr .align 1 _Z9phase_oneiiiPi_param_3
)
{
	.reg .pred 	%p<14>;
	.reg .b32 	%r<89>;
	.reg .b64 	%rd<5>;

	ld.param.u32 	%r40, [_Z9phase_oneiiiPi_param_0];
	ld.param.u32 	%r41, [_Z9phase_oneiiiPi_param_1];
	ld.param.u32 	%r38, [_Z9phase_oneiiiPi_param_2];
	ld.param.u64 	%rd2, [_Z9phase_oneiiiPi_param_3];
	cvta.to.global.u64 	%rd3, %rd2;
	mov.u32 	%r1, %tid.x;
	mov.u32 	%r2, %tid.y;
	mul.lo.s32 	%r43, %r38, %r40;
	add.s32 	%r44, %r43, %r2;
	add.s32 	%r45, %r43, %r1;
	max.s32 	%r47, %r44, %r45;
	setp.lt.s32 	%p1, %r47, %r41;
	setp.ge.s32 	%p2, %r47, %r41;
	mad.lo.s32 	%r48, %r44, %r41, %r45;
	mul.wide.s32 	%rd4, %r48, 4;
	add.s64 	%rd1, %rd3, %rd4;
	mov.b32 	%r81, 1000000000;
	@%p2 bra 	$L__BB0_2;
	ld.global.u32 	%r81, [%rd1];
$L__BB0_2:
	mul.lo.s32 	%r5, %r38, %r2;
	add.s32 	%r49, %r5, %r1;
	shl.b32 	%r50, %r49, 2;
	mov.u32 	%r51, shared_Dist;
	add.s32 	%r6, %r51, %r50;
	st.shared.u32 	[%r6], %r81;
	bar.sync 	0;
	setp.lt.s32 	%p3, %r38, 1;
	@%p3 bra 	$L__BB0_19;
	and.b32  	%r7, %r38, 3;
	setp.lt.u32 	%p4, %r38, 4;
	mov.b32 	%r85, 0;
	@%p4 bra 	$L__BB0_14;
	and.b32  	%r85, %r38, 2147483644;
	neg.s32 	%r84, %r85;
	shl.b32 	%r10, %r38, 2;
	shl.b32 	%r53, %r1, 2;
	add.s32 	%r83, %r51, %r53;
	shl.b32 	%r12, %r38, 4;
	shl.b32 	%r13, %r38, 3;
	mul.lo.s32 	%r14, %r38, 12;
	shl.b32 	%r55, %r5, 2;
	add.s32 	%r56, %r55, %r51;
	add.s32 	%r82, %r56, 8;
$L__BB0_5:
	.pragma "nounroll";
	ld.shared.u32 	%r57, [%r6];
	ld.shared.u32 	%r58, [%r82+-8];
	ld.shared.u32 	%r59, [%r83];
	add.s32 	%r19, %r59, %r58;
	setp.le.s32 	%p5, %r57, %r19;
	@%p5 bra 	$L__BB0_7;
	st.shared.u32 	[%r6], %r19;
$L__BB0_7:
	bar.sync 	0;
	ld.shared.u32 	%r60, [%r6];
	ld.shared.u32 	%r61, [%r82+-4];
	add.s32 	%r62, %r83, %r10;
	ld.shared.u32 	%r63, [%r62];
	add.s32 	%r20, %r63, %r61;
	setp.le.s32 	%p6, %r60, %r20;
	@%p6 bra 	$L__BB0_9;
	st.shared.u32 	[%r6], %r20;
$L__BB0_9:
	bar.sync 	0;
	ld.shared.u32 	%r64, [%r6];
	ld.shared.u32 	%r65, [%r82];
	add.s32 	%r66, %r83, %r13;
	ld.shared.u32 	%r67, [%r66];
	add.s32 	%r21, %r67, %r65;
	setp.le.s32 	%p7, %r64, %r21;
	@%p7 bra 	$L__BB0_11;
	st.shared.u32 	[%r6], %r21;
$L__BB0_11:
	bar.sync 	0;
	ld.shared.u32 	%r68, [%r6];
	ld.shared.u32 	%r69, [%r82+4];
	add.s32 	%r70, %r83, %r14;
	ld.shared.u32 	%r71, [%r70];
	add.s32 	%r22, %r71, %r69;
	setp.le.s32 	%p8, %r68, %r22;
	@%p8 bra 	$L__BB0_13;
	st.shared.u32 	[%r6], %r22;
$L__BB0_13:
	bar.sync 	0;
	add.s32 	%r84, %r84, 4;
	add.s32 	%r83, %r83, %r12;
	add.s32 	%r82, %r82, 16;
	setp.ne.s32 	%p9, %r84, 0;
	@%p9 bra 	$L__BB0_5;
$L__BB0_14:
	setp.eq.s32 	%p10, %r7, 0;
	@%p10 bra 	$L__BB0_19;
	mad.lo.s32 	%r72, %r85, %r38, %r1;
	shl.b32 	%r73, %r72, 2;
	add.s32 	%r88, %r51, %r73;
	shl.b32 	%r28, %r38, 2;
	add.s32 	%r75, %r85, %r5;
	shl.b32 	%r76, %r75, 2;
	add.s32 	%r87, %r51, %r76;
	neg.s32 	%r86, %r7;
$L__BB0_16:
	.pragma "nounroll";
	ld.shared.u32 	%r77, [%r6];
	ld.shared.u32 	%r78, [%r87];
	ld.shared.u32 	%r79, [%r88];
	add.s32 	%r34, %r79, %r78;
	setp.le.s32 	%p11, %r77, %r34;
	@%p11 bra 	$L__BB0_18;
	st.shared.u32 	[%r6], %r34;
$L__BB0_18:
	bar.sync 	0;
	add.s32 	%r88, %r88, %r28;
	add.s32 	%r87, %r87, 4;
	add.s32 	%r86, %r86, 1;
	setp.ne.s32 	%p12, %r86, 0;
	@%p12 bra 	$L__BB0_16;
$L__BB0_19:
	not.pred 	%p13, %p1;
	@%p13 bra 	$L__BB0_21;
	ld.shared.u32 	%r80, [%r6];
	st.global.u32 	[%rd1], %r80;
$L__BB0_21:
	ret;

}
	// .globl	_Z9phase_twoiiiPi
.visible .entry _Z9phase_twoiiiPi(
	.param .u32 _Z9phase_twoiiiPi_param_0,
	.param .u32 _Z9phase_twoiiiPi_param_1,
	.param .u32 _Z9phase_twoiiiPi_param_2,
	.param .u64 .ptr .align 1 _Z9phase_twoiiiPi_param_3
)
{
	.reg .pred 	%p<26>;
	.reg .b32 	%r<182>;
	.reg .b64 	%rd<7>;

	ld.param.u32 	%r78, [_Z9phase_twoiiiPi_param_0];
	ld.param.u32 	%r79, [_Z9phase_twoiiiPi_param_1];
	ld.param.u32 	%r80, [_Z9phase_twoiiiPi_param_2];
	ld.param.u64 	%rd3, [_Z9phase_twoiiiPi_param_3];
	cvta.to.global.u64 	%rd1, %rd3;
	mov.u32 	%r1, %ctaid.x;
	setp.eq.s32 	%p1, %r1, %r78;
	@%p1 bra 	$L__BB1_40;
	mov.u32 	%r2, %tid.x;
	mov.u32 	%r3, %tid.y;
	mul.lo.s32 	%r82, %r80, %r78;
	add.s32 	%r4, %r82, %r3;
	add.s32 	%r83, %r82, %r2;
	mul.lo.s32 	%r6, %r80, %r80;
	max.s32 	%r84, %r4, %r83;
	setp.ge.s32 	%p2, %r84, %r79;
	mov.b32 	%r167, 1000000000;
	@%p2 bra 	$L__BB1_3;
	mad.lo.s32 	%r85, %r4, %r79, %r83;
	mul.wide.s32 	%rd4, %r85, 4;
	add.s64 	%rd5, %rd1, %rd4;
	ld.global.u32 	%r167, [%rd5];
$L__BB1_3:
	mul.lo.s32 	%r9, %r80, %r3;
	add.s32 	%r10, %r9, %r2;
	shl.b32 	%r86, %r10, 2;
	mov.u32 	%r87, shared_mem;
	add.s32 	%r88, %r87, %r86;
	st.shared.u32 	[%r88], %r167;
	bar.sync 	0;
	mov.u32 	%r11, %ctaid.y;
	setp.eq.s32 	%p3, %r11, 0;
	mul.lo.s32 	%r89, %r80, %r1;
	add.s32 	%r90, %r89, %r2;
	add.s32 	%r91, %r89, %r3;
	selp.b32 	%r12, %r4, %r91, %p3;
	selp.b32 	%r92, %r90, %r83, %p3;
	max.s32 	%r93, %r12, %r92;
	setp.ge.s32 	%p4, %r93, %r79;
	@%p4 bra 	$L__BB1_40;
	setp.eq.s32 	%p5, %r11, 0;
	mad.lo.s32 	%r94, %r12, %r79, %r92;
	mul.wide.s32 	%rd6, %r94, 4;
	add.s64 	%rd2, %rd1, %rd6;
	ld.global.u32 	%r95, [%rd2];
	shl.b32 	%r96, %r6, 2;
	add.s32 	%r98, %r87, %r96;
	add.s32 	%r14, %r98, %r86;
	st.shared.u32 	[%r14], %r95;
	bar.sync 	0;
	@%p5 bra 	$L__BB1_22;
	setp.lt.s32 	%p6, %r80, 1;
	@%p6 bra 	$L__BB1_39;
	and.b32  	%r15, %r80, 3;
	setp.lt.u32 	%p7, %r80, 4;
	mov.b32 	%r178, 0;
	@%p7 bra 	$L__BB1_17;
	and.b32  	%r178, %r80, 2147483644;
	neg.s32 	%r173, %r178;
	shl.b32 	%r18, %r80, 2;
	shl.b32 	%r101, %r2, 2;
	add.s32 	%r172, %r87, %r101;
	shl.b32 	%r20, %r80, 4;
	shl.b32 	%r21, %r80, 3;
	mul.lo.s32 	%r22, %r80, 12;
	shl.b32 	%r103, %r3, 2;
	add.s32 	%r104, %r103, %r18;
	mad.lo.s32 	%r105, %r80, %r104, %r87;
	add.s32 	%r171, %r105, 8;
$L__BB1_8:
	.pragma "nounroll";
	ld.shared.u32 	%r106, [%r14];
	ld.shared.u32 	%r107, [%r171+-8];
	ld.shared.u32 	%r108, [%r172];
	add.s32 	%r47, %r108, %r107;
	setp.le.s32 	%p8, %r106, %r47;
	@%p8 bra 	$L__BB1_10;
	st.shared.u32 	[%r14], %r47;
$L__BB1_10:
	bar.sync 	0;
	ld.shared.u32 	%r109, [%r14];
	ld.shared.u32 	%r110, [%r171+-4];
	add.s32 	%r111, %r172, %r18;
	ld.shared.u32 	%r112, [%r111];
	add.s32 	%r48, %r112, %r110;
	setp.le.s32 	%p9, %r109, %r48;
	@%p9 bra 	$L__BB1_12;
	st.shared.u32 	[%r14], %r48;
$L__BB1_12:
	bar.sync 	0;
	ld.shared.u32 	%r113, [%r14];
	ld.shared.u32 	%r114, [%r171];
	add.s32 	%r115, %r172, %r21;
	ld.shared.u32 	%r116, [%r115];
	add.s32 	%r49, %r116, %r114;
	setp.le.s32 	%p10, %r113, %r49;
	@%p10 bra 	$L__BB1_14;
	st.shared.u32 	[%r14], %r49;
$L__BB1_14:
	bar.sync 	0;
	ld.shared.u32 	%r117, [%r14];
	ld.shared.u32 	%r118, [%r171+4];
	add.s32 	%r119, %r172, %r22;
	ld.shared.u32 	%r120, [%r119];
	add.s32 	%r50, %r120, %r118;
	setp.le.s32 	%p11, %r117, %r50;
	@%p11 bra 	$L__BB1_16;
	st.shared.u32 	[%r14], %r50;
$L__BB1_16:
	bar.sync 	0;
	add.s32 	%r173, %r173, 4;
	add.s32 	%r172, %r172, %r20;
	add.s32 	%r171, %r171, 16;
	setp.eq.s32 	%p12, %r173, 0;
	@%p12 bra 	$L__BB1_17;
	bra.uni 	$L__BB1_8;
$L__BB1_17:
	setp.eq.s32 	%p13, %r15, 0;
	@%p13 bra 	$L__BB1_39;
	mad.lo.s32 	%r121, %r178, %r80, %r2;
	shl.b32 	%r122, %r121, 2;
	add.s32 	%r181, %r87, %r122;
	shl.b32 	%r68, %r80, 2;
	add.s32 	%r125, %r178, %r9;
	shl.b32 	%r126, %r125, 2;
	add.s32 	%r127, %r96, %r126;
	add.s32 	%r180, %r87, %r127;
	neg.s32 	%r179, %r15;
$L__BB1_19:
	.pragma "nounroll";
	ld.shared.u32 	%r128, [%r14];
	ld.shared.u32 	%r129, [%r180];
	ld.shared.u32 	%r130, [%r181];
	add.s32 	%r74, %r130, %r129;
	setp.le.s32 	%p14, %r128, %r74;
	@%p14 bra 	$L__BB1_21;
	st.shared.u32 	[%r14], %r74;
$L__BB1_21:
	bar.sync 	0;
	add.s32 	%r181, %r181, %r68;
	add.s32 	%r180, %r180, 4;
	add.s32 	%r179, %r179, 1;
	setp.ne.s32 	%p15, %r179, 0;
	@%p15 bra 	$L__BB1_19;
	bra.uni 	$L__BB1_39;
$L__BB1_22:
	setp.lt.s32 	%p16, %r80, 1;
	@%p16 bra 	$L__BB1_39;
	and.b32  	%r24, %r80, 3;
	setp.lt.u32 	%p17, %r80, 4;
	mov.b32 	%r174, 0;
	@%p17 bra 	$L__BB1_34;
	and.b32  	%r174, %r80, 2147483644;
	neg.s32 	%r170, %r174;
	shl.b32 	%r132, %r80, 2;
	add.s32 	%r133, %r132, 4;
	mul.lo.s32 	%r27, %r80, %r133;
	shl.b32 	%r134, %r2, 2;
	add.s32 	%r169, %r87, %r134;
	shl.b32 	%r29, %r80, 4;
	add.s32 	%r136, %r132, 8;
	mul.lo.s32 	%r30, %r80, %r136;
	add.s32 	%r137, %r132, 12;
	mul.lo.s32 	%r31, %r80, %r137;
	shl.b32 	%r138, %r9, 2;
	add.s32 	%r139, %r138, %r87;
	add.s32 	%r168, %r139, 8;
$L__BB1_25:
	.pragma "nounroll";
	ld.shared.u32 	%r140, [%r14];
	ld.shared.u32 	%r141, [%r168+-8];
	add.s32 	%r142, %r169, %r96;
	ld.shared.u32 	%r143, [%r142];
	add.s32 	%r37, %r143, %r141;
	setp.le.s32 	%p18, %r140, %r37;
	@%p18 bra 	$L__BB1_27;
	st.shared.u32 	[%r14], %r37;
$L__BB1_27:
	bar.sync 	0;
	ld.shared.u32 	%r144, [%r14];
	ld.shared.u32 	%r145, [%r168+-4];
	add.s32 	%r146, %r169, %r27;
	ld.shared.u32 	%r147, [%r146];
	add.s32 	%r38, %r147, %r145;
	setp.le.s32 	%p19, %r144, %r38;
	@%p19 bra 	$L__BB1_29;
	st.shared.u32 	[%r14], %r38;
$L__BB1_29:
	bar.sync 	0;
	ld.shared.u32 	%r148, [%r14];
	ld.shared.u32 	%r149, [%r168];
	add.s32 	%r150, %r169, %r30;
	ld.shared.u32 	%r151, [%r150];
	add.s32 	%r39, %r151, %r149;
	setp.le.s32 	%p20, %r148, %r39;
	@%p20 bra 	$L__BB1_31;
	st.shared.u32 	[%r14], %r39;
$L__BB1_31:
	bar.sync 	0;
	ld.shared.u32 	%r152, [%r14];
	ld.shared.u32 	%r153, [%r168+4];
	add.s32 	%r154, %r169, %r31;
	ld.shared.u32 	%r155, [%r154];
	add.s32 	%r40, %r155, %r153;
	setp.le.s32 	%p21, %r152, %r40;
	@%p21 bra 	$L__BB1_33;
	st.shared.u32 	[%r14], %r40;
$L__BB1_33:
	bar.sync 	0;
	add.s32 	%r170, %r170, 4;
	add.s32 	%r169, %r169, %r29;
	add.s32 	%r168, %r168, 16;
	setp.eq.s32 	%p22, %r170, 0;
	@%p22 bra 	$L__BB1_34;
	bra.uni 	$L__BB1_25;
$L__BB1_34:
	setp.eq.s32 	%p23, %r24, 0;
	@%p23 bra 	$L__BB1_39;
	mad.lo.s32 	%r157, %r174, %r80, %r2;
	shl.b32 	%r158, %r157, 2;
	add.s32 	%r159, %r96, %r158;
	add.s32 	%r177, %r87, %r159;
	shl.b32 	%r56, %r80, 2;
	add.s32 	%r161, %r174, %r9;
	shl.b32 	%r162, %r161, 2;
	add.s32 	%r176, %r87, %r162;
	neg.s32 	%r175, %r24;
$L__BB1_36:
	.pragma "nounroll";
	ld.shared.u32 	%r163, [%r14];
	ld.shared.u32 	%r164, [%r176];
	ld.shared.u32 	%r165, [%r177];
	add.s32 	%r62, %r165, %r164;
	setp.le.s32 	%p24, %r163, %r62;
	@%p24 bra 	$L__BB1_38;
	st.shared.u32 	[%r14], %r62;
$L__BB1_38:
	bar.sync 	0;
	add.s32 	%r177, %r177, %r56;
	add.s32 	%r176, %r176, 4;
	add.s32 	%r175, %r175, 1;
	setp.eq.s32 	%p25, %r175, 0;
	@%p25 bra 	$L__BB1_39;
	bra.uni 	$L__BB1_36;
$L__BB1_39:
	ld.shared.u32 	%r166, [%r14];
	st.global.u32 	[%rd2], %r166;
$L__BB1_40:
	ret;

}
	// .globl	_Z11phase_threeiiiPii
.visible .entry _Z11phase_threeiiiPii(
	.param .u32 _Z11phase_threeiiiPii_param_0,
	.param .u32 _Z11phase_threeiiiPii_param_1,
	.param .u32 _Z11phase_threeiiiPii_param_2,
	.param .u64 .ptr .align 1 _Z11phase_threeiiiPii_param_3,
	.param .u32 _Z11phase_threeiiiPii_param_4
)
{
	.reg .pred 	%p<16>;
	.reg .b32 	%r<187>;
	.reg .b64 	%rd<9>;

	ld.param.u32 	%r48, [_Z11phase_threeiiiPii_param_0];
	ld.param.u32 	%r49, [_Z11phase_threeiiiPii_param_1];
	ld.param.u32 	%r50, [_Z11phase_threeiiiPii_param_2];
	ld.param.u64 	%rd3, [_Z11phase_threeiiiPii_param_3];
	ld.param.u32 	%r51, [_Z11phase_threeiiiPii_param_4];
	cvta.to.global.u64 	%rd1, %rd3;
	mov.u32 	%r1, %ctaid.x;
	mov.u32 	%r52, %ctaid.y;
	add.s32 	%r2, %r51, %r52;
	setp.eq.s32 	%p1, %r1, %r48;
	setp.eq.s32 	%p2, %r2, %r48;
	or.pred  	%p3, %p1, %p2;
	@%p3 bra 	$L__BB2_19;
	mov.u32 	%r3, %tid.x;
	mov.u32 	%r4, %tid.y;
	mad.lo.s32 	%r5, %r2, %r50, %r4;
	mad.lo.s32 	%r54, %r50, %r1, %r3;
	mul.lo.s32 	%r55, %r50, %r48;
	add.s32 	%r7, %r55, %r4;
	add.s32 	%r8, %r55, %r3;
	max.s32 	%r56, %r7, %r54;
	setp.ge.s32 	%p4, %r56, %r49;
	mov.b32 	%r171, 1000000000;
	@%p4 bra 	$L__BB2_3;
	mad.lo.s32 	%r57, %r7, %r49, %r54;
	mul.wide.s32 	%rd4, %r57, 4;
	add.s64 	%rd5, %rd1, %rd4;
	ld.global.u32 	%r171, [%rd5];
$L__BB2_3:
	mul.lo.s32 	%r11, %r50, %r4;
	add.s32 	%r12, %r11, %r3;
	shl.b32 	%r59, %r12, 2;
	mov.u32 	%r60, shared_mem;
	add.s32 	%r61, %r60, %r59;
	st.shared.u32 	[%r61], %r171;
	max.s32 	%r62, %r5, %r8;
	setp.ge.s32 	%p5, %r62, %r49;
	mov.b32 	%r172, 1000000000;
	@%p5 bra 	$L__BB2_5;
	mad.lo.s32 	%r63, %r5, %r49, %r8;
	mul.wide.s32 	%rd6, %r63, 4;
	add.s64 	%rd7, %rd1, %rd6;
	ld.global.u32 	%r172, [%rd7];
$L__BB2_5:
	mul.lo.s32 	%r64, %r50, %r50;
	shl.b32 	%r65, %r64, 2;
	add.s32 	%r15, %r60, %r65;
	add.s32 	%r68, %r15, %r59;
	st.shared.u32 	[%r68], %r172;
	bar.sync 	0;
	max.s32 	%r69, %r5, %r54;
	setp.ge.s32 	%p6, %r69, %r49;
	@%p6 bra 	$L__BB2_19;
	mad.lo.s32 	%r70, %r5, %r49, %r54;
	mul.wide.s32 	%rd8, %r70, 4;
	add.s64 	%rd2, %rd1, %rd8;
	ld.global.u32 	%r186, [%rd2];
	setp.lt.s32 	%p7, %r50, 1;
	@%p7 bra 	$L__BB2_18;
	and.b32  	%r17, %r50, 7;
	setp.lt.u32 	%p8, %r50, 8;
	mov.b32 	%r181, 0;
	@%p8 bra 	$L__BB2_10;
	and.b32  	%r181, %r50, 2147483640;
	neg.s32 	%r175, %r181;
	shl.b32 	%r73, %r3, 2;
	add.s32 	%r174, %r60, %r73;
	shl.b32 	%r21, %r50, 5;
	shl.b32 	%r75, %r4, 2;
	shl.b32 	%r22, %r50, 2;
	add.s32 	%r76, %r75, %r22;
	mad.lo.s32 	%r77, %r50, %r76, %r60;
	add.s32 	%r173, %r77, 16;
$L__BB2_9:
	.pragma "nounroll";
	ld.shared.u32 	%r78, [%r173+-16];
	ld.shared.u32 	%r79, [%r174];
	add.s32 	%r80, %r79, %r78;
	min.s32 	%r81, %r186, %r80;
	ld.shared.u32 	%r82, [%r173+-12];
	add.s32 	%r83, %r174, %r22;
	ld.shared.u32 	%r84, [%r83];
	add.s32 	%r85, %r84, %r82;
	min.s32 	%r86, %r81, %r85;
	ld.shared.u32 	%r87, [%r173+-8];
	add.s32 	%r88, %r83, %r22;
	ld.shared.u32 	%r89, [%r88];
	add.s32 	%r90, %r89, %r87;
	min.s32 	%r91, %r86, %r90;
	ld.shared.u32 	%r92, [%r173+-4];
	add.s32 	%r93, %r88, %r22;
	ld.shared.u32 	%r94, [%r93];
	add.s32 	%r95, %r94, %r92;
	min.s32 	%r96, %r91, %r95;
	ld.shared.u32 	%r97, [%r173];
	add.s32 	%r98, %r93, %r22;
	ld.shared.u32 	%r99, [%r98];
	add.s32 	%r100, %r99, %r97;
	min.s32 	%r101, %r96, %r100;
	ld.shared.u32 	%r102, [%r173+4];
	add.s32 	%r103, %r98, %r22;
	ld.shared.u32 	%r104, [%r103];
	add.s32 	%r105, %r104, %r102;
	min.s32 	%r106, %r101, %r105;
	ld.shared.u32 	%r107, [%r173+8];
	add.s32 	%r108, %r103, %r22;
	ld.shared.u32 	%r109, [%r108];
	add.s32 	%r110, %r109, %r107;
	min.s32 	%r111, %r106, %r110;
	ld.shared.u32 	%r112, [%r173+12];
	add.s32 	%r113, %r108, %r22;
	ld.shared.u32 	%r114, [%r113];
	add.s32 	%r115, %r114, %r112;
	min.s32 	%r186, %r111, %r115;
	add.s32 	%r175, %r175, 8;
	add.s32 	%r174, %r174, %r21;
	add.s32 	%r173, %r173, 32;
	setp.ne.s32 	%p9, %r175, 0;
	@%p9 bra 	$L__BB2_9;
$L__BB2_10:
	setp.eq.s32 	%p10, %r17, 0;
	@%p10 bra 	$L__BB2_18;
	and.b32  	%r35, %r50, 3;
	setp.lt.u32 	%p11, %r17, 4;
	@%p11 bra 	$L__BB2_13;
	add.s32 	%r117, %r181, %r11;
	shl.b32 	%r118, %r117, 2;
	add.s32 	%r119, %r15, %r118;
	ld.shared.u32 	%r120, [%r119];
	mad.lo.s32 	%r121, %r181, %r50, %r3;
	shl.b32 	%r122, %r121, 2;
	add.s32 	%r124, %r60, %r122;
	ld.shared.u32 	%r125, [%r124];
	add.s32 	%r126, %r125, %r120;
	min.s32 	%r127, %r186, %r126;
	ld.shared.u32 	%r128, [%r119+4];
	shl.b32 	%r129, %r50, 2;
	add.s32 	%r130, %r124, %r129;
	ld.shared.u32 	%r131, [%r130];
	add.s32 	%r132, %r131, %r128;
	min.s32 	%r133, %r127, %r132;
	ld.shared.u32 	%r134, [%r119+8];
	add.s32 	%r135, %r130, %r129;
	ld.shared.u32 	%r136, [%r135];
	add.s32 	%r137, %r136, %r134;
	min.s32 	%r138, %r133, %r137;
	ld.shared.u32 	%r139, [%r119+12];
	add.s32 	%r140, %r135, %r129;
	ld.shared.u32 	%r141, [%r140];
	add.s32 	%r142, %r141, %r139;
	min.s32 	%r186, %r138, %r142;
	add.s32 	%r181, %r181, 4;
$L__BB2_13:
	setp.eq.s32 	%p12, %r35, 0;
	@%p12 bra 	$L__BB2_18;
	setp.eq.s32 	%p13, %r35, 1;
	@%p13 bra 	$L__BB2_16;
	add.s32 	%r144, %r181, %r11;
	shl.b32 	%r145, %r144, 2;
	add.s32 	%r146, %r15, %r145;
	ld.shared.u32 	%r147, [%r146];
	mad.lo.s32 	%r148, %r181, %r50, %r3;
	shl.b32 	%r149, %r148, 2;
	add.s32 	%r151, %r60, %r149;
	ld.shared.u32 	%r152, [%r151];
	add.s32 	%r153, %r152, %r147;
	min.s32 	%r154, %r186, %r153;
	ld.shared.u32 	%r155, [%r146+4];
	shl.b32 	%r156, %r50, 2;
	add.s32 	%r157, %r151, %r156;
	ld.shared.u32 	%r158, [%r157];
	add.s32 	%r159, %r158, %r155;
	min.s32 	%r186, %r154, %r159;
	add.s32 	%r181, %r181, 2;
$L__BB2_16:
	and.b32  	%r160, %r50, 1;
	setp.eq.b32 	%p14, %r160, 1;
	not.pred 	%p15, %p14;
	@%p15 bra 	$L__BB2_18;
	add.s32 	%r161, %r181, %r11;
	shl.b32 	%r162, %r161, 2;
	add.s32 	%r163, %r15, %r162;
	ld.shared.u32 	%r164, [%r163];
	mad.lo.s32 	%r165, %r181, %r50, %r3;
	shl.b32 	%r166, %r165, 2;
	add.s32 	%r168, %r60, %r166;
	ld.shared.u32 	%r169, [%r168];
	add.s32 	%r170, %r169, %r164;
	min.s32 	%r186, %r186, %r170;
$L__BB2_18:
	st.global.u32 	[%rd2], %r186;
$L__BB2_19:
	ret;

}


// ===== COMPILED SASS (sm_100) =====

	.target	sm_100

	.elftype	@"ET_EXEC"


//--------------------- .note.nv.tkinfo           --------------------------
	.section	.note.nv.tkinfo,"",@"SHT_NOTE"
	.sectionflags	@"SHF_NOTE_NV_TKINFO"
	.tkinfo
        /*0018*/ 	.word	0x00000002
        /*0030*/ 	.string	""
        /*0030*/ 	.string	"ptxas"
        /*0030*/ 	.string	"Cuda compilation tools, release 13.0, V13.0.88"
        /*0030*/ 	.string	"Build cuda_13.0.r13.0/compiler.36424714_0"
        /*0030*/ 	.string	"-arch sm_100 -m 64 "



//--------------------- .note.nv.cuinfo           --------------------------
	.section	.note.nv.cuinfo,"",@"SHT_NOTE"
	.sectionflags	@"SHF_NOTE_NV_CUINFO"
        /*0018*/ 	.short	0x0002
        /*001a*/ 	.short	0x0064
        /*001c*/ 	.short	0x0082
	.zero		2


//--------------------- .nv.info                  --------------------------
	.section	.nv.info,"",@"SHT_CUDA_INFO"
	.align	4


	//----- nvinfo : EIATTR_REGCOUNT
	.align		4
        /*0000*/ 	.byte	0x04, 0x2f
        /*0002*/ 	.short	(.L_1 - .L_0)
	.align		4
.L_0:
        /*0004*/ 	.word	index@(_Z9phase_oneiiiPi)
        /*0008*/ 	.word	0x00000016


	//----- nvinfo : EIATTR_FRAME_SIZE
	.align		4
.L_1:
        /*000c*/ 	.byte	0x04, 0x11
        /*000e*/ 	.short	(.L_3 - .L_2)
	.align		4
.L_2:
        /*0010*/ 	.word	index@(_Z9phase_oneiiiPi)
        /*0014*/ 	.word	0x00000000


	//----- nvinfo : EIATTR_REGCOUNT
	.align		4
.L_3:
        /*0018*/ 	.byte	0x04, 0x2f
        /*001a*/ 	.short	(.L_5 - .L_4)
	.align		4
.L_4:
        /*001c*/ 	.word	index@(_Z9phase_twoiiiPi)
        /*0020*/ 	.word	0x00000019


	//----- nvinfo : EIATTR_FRAME_SIZE
	.align		4
.L_5:
        /*0024*/ 	.byte	0x04, 0x11
        /*0026*/ 	.short	(.L_7 - .L_6)
	.align		4
.L_6:
        /*0028*/ 	.word	index@(_Z9phase_twoiiiPi)
        /*002c*/ 	.word	0x00000000


	//----- nvinfo : EIATTR_REGCOUNT
	.align		4
.L_7:
        /*0030*/ 	.byte	0x04, 0x2f
        /*0032*/ 	.short	(.L_9 - .L_8)
	.align		4
.L_8:
        /*0034*/ 	.word	index@(_Z11phase_threeiiiPii)
        /*0038*/ 	.word	0x0000001c


	//----- nvinfo : EIATTR_FRAME_SIZE
	.align		4
.L_9:
        /*003c*/ 	.byte	0x04, 0x11
        /*003e*/ 	.short	(.L_11 - .L_10)
	.align		4
.L_10:
        /*0040*/ 	.word	index@(_Z11phase_threeiiiPii)
        /*0044*/ 	.word	0x00000000


	//----- nvinfo : EIATTR_MIN_STACK_SIZE
	.align		4
.L_11:
        /*0048*/ 	.byte	0x04, 0x12
        /*004a*/ 	.short	(.L_13 - .L_12)
	.align		4
.L_12:
        /*004c*/ 	.word	index@(_Z11phase_threeiiiPii)
        /*0050*/ 	.word	0x00000000


	//----- nvinfo : EIATTR_MIN_STACK_SIZE
	.align		4
.L_13:
        /*0054*/ 	.byte	0x04, 0x12
        /*0056*/ 	.short	(.L_15 - .L_14)
	.align		4
.L_14:
        /*0058*/ 	.word	index@(_Z9phase_twoiiiPi)
        /*005c*/ 	.word	0x00000000


	//----- nvinfo : EIATTR_MIN_STACK_SIZE
	.align		4
.L_15:
        /*0060*/ 	.byte	0x04, 0x12
        /*0062*/ 	.short	(.L_17 - .L_16)
	.align		4
.L_16:
        /*0064*/ 	.word	index@(_Z9phase_oneiiiPi)
        /*0068*/ 	.word	0x00000000
.L_17:


//--------------------- .nv.compat                --------------------------
	.section	.nv.compat,"",@"SHT_CUDA_COMPAT_INFO"
	.align	4
        /*0000*/ 	.byte	0x02, 0x09, 0x00, 0x00, 0x02, 0x02, 0x01, 0x00, 0x02, 0x05, 0x05, 0x00, 0x03, 0x07, 0x01, 0x01
        /*0010*/ 	.byte	0x02, 0x03, 0x00, 0x00, 0x02, 0x06, 0x01, 0x00, 0x04, 0x0b, 0x08, 0x00, 0x09, 0x00, 0x00, 0x00
        /*0020*/ 	.byte	0x00, 0x00, 0x00, 0x00


//--------------------- .nv.info._Z11phase_threeiiiPii --------------------------
	.section	.nv.info._Z11phase_threeiiiPii,"",@"SHT_CUDA_INFO"
	.sectionflags	@""
	.align	4


	//----- nvinfo : EIATTR_CUDA_API_VERSION
	.align		4
        /*0000*/ 	.byte	0x04, 0x37
        /*0002*/ 	.short	(.L_19 - .L_18)
.L_18:
        /*0004*/ 	.word	0x00000082


	//----- nvinfo : EIATTR_KPARAM_INFO
	.align		4
.L_19:
        /*0008*/ 	.byte	0x04, 0x17
        /*000a*/ 	.short	(.L_21 - .L_20)
.L_20:
        /*000c*/ 	.word	0x00000000
        /*0010*/ 	.short	0x0004
        /*0012*/ 	.short	0x0018
        /*0014*/ 	.byte	0x00, 0xf0, 0x11, 0x00


	//----- nvinfo : EIATTR_KPARAM_INFO
	.align		4
.L_21:
        /*0018*/ 	.byte	0x04, 0x17
        /*001a*/ 	.short	(.L_23 - .L_22)
.L_22:
        /*001c*/ 	.word	0x00000000
        /*0020*/ 	.short	0x0003
        /*0022*/ 	.short	0x0010
        /*0024*/ 	.byte	0x00, 0xf5, 0x21, 0x00


	//----- nvinfo : EIATTR_KPARAM_INFO
	.align		4
.L_23:
        /*0028*/ 	.byte	0x04, 0x17
        /*002a*/ 	.short	(.L_25 - .L_24)
.L_24:
        /*002c*/ 	.word	0x00000000
        /*0030*/ 	.short	0x0002
        /*0032*/ 	.short	0x0008
        /*0034*/ 	.byte	0x00, 0xf0, 0x11, 0x00


	//----- nvinfo : EIATTR_KPARAM_INFO
	.align		4
.L_25:
        /*0038*/ 	.byte	0x04, 0x17
        /*003a*/ 	.short	(.L_27 - .L_26)
.L_26:
        /*003c*/ 	.word	0x00000000
        /*0040*/ 	.short	0x0001
        /*0042*/ 	.short	0x0004
        /*0044*/ 	.byte	0x00, 0xf0, 0x11, 0x00


	//----- nvinfo : EIATTR_KPARAM_INFO
	.align		4
.L_27:
        /*0048*/ 	.byte	0x04, 0x17
        /*004a*/ 	.short	(.L_29 - .L_28)
.L_28:
        /*004c*/ 	.word	0x00000000
        /*0050*/ 	.short	0x0000
        /*0052*/ 	.short	0x0000
        /*0054*/ 	.byte	0x00, 0xf0, 0x11, 0x00


	//----- nvinfo : EIATTR_SPARSE_MMA_MASK
	.align		4
.L_29:
        /*0058*/ 	.byte	0x03, 0x50
        /*005a*/ 	.short	0x0000


	//----- nvinfo : EIATTR_MAXREG_COUNT
	.align		4
        /*005c*/ 	.byte	0x03, 0x1b
        /*005e*/ 	.short	0x00ff


	//----- nvinfo : EIATTR_NUM_BARRIERS
	.align		4
        /*0060*/ 	.byte	0x02, 0x4c
        /*0062*/ 	.byte	0x01
	.zero		1


	//----- nvinfo : EIATTR_MERCURY_ISA_VERSION
	.align		4
        /*0064*/ 	.byte	0x03, 0x5f
        /*0066*/ 	.short	0x0101


	//----- nvinfo : EIATTR_VRC_CTA_INIT_COUNT
	.align		4
        /*0068*/ 	.byte	0x02, 0x4a
	.zero		1
	.zero		1


	//----- nvinfo : EIATTR_EXIT_INSTR_OFFSETS
	.align		4
        /*006c*/ 	.byte	0x04, 0x1c
        /*006e*/ 	.short	(.L_31 - .L_30)


	//   ....[0]....
.L_30:
        /*0070*/ 	.word	0x00000080


	//   ....[1]....
        /*0074*/ 	.word	0x000002e0


	//   ....[2]....
        /*0078*/ 	.word	0x00000990


	//----- nvinfo : EIATTR_CBANK_PARAM_SIZE
	.align		4
.L_31:
        /*007c*/ 	.byte	0x03, 0x19
        /*007e*/ 	.short	0x001c


	//----- nvinfo : EIATTR_PARAM_CBANK
	.align		4
        /*0080*/ 	.byte	0x04, 0x0a
        /*0082*/ 	.short	(.L_33 - .L_32)
	.align		4
.L_32:
        /*0084*/ 	.word	index@(.nv.constant0._Z11phase_threeiiiPii)
        /*0088*/ 	.short	0x0380
        /*008a*/ 	.short	0x001c


	//----- nvinfo : EIATTR_SW_WAR
	.align		4
.L_33:
        /*008c*/ 	.byte	0x04, 0x36
        /*008e*/ 	.short	(.L_35 - .L_34)
.L_34:
        /*0090*/ 	.word	0x00000008
.L_35:


//--------------------- .nv.info._Z9phase_twoiiiPi --------------------------
	.section	.nv.info._Z9phase_twoiiiPi,"",@"SHT_CUDA_INFO"
	.sectionflags	@""
	.align	4


	//----- nvinfo : EIATTR_CUDA_API_VERSION
	.align		4
        /*0000*/ 	.byte	0x04, 0x37
        /*0002*/ 	.short	(.L_37 - .L_36)
.L_36:
        /*0004*/ 	.word	0x00000082


	//----- nvinfo : EIATTR_KPARAM_INFO
	.align		4
.L_37:
        /*0008*/ 	.byte	0x04, 0x17
        /*000a*/ 	.short	(.L_39 - .L_38)
.L_38:
        /*000c*/ 	.word	0x00000000
        /*0010*/ 	.short	0x0003
        /*0012*/ 	.short	0x0010
        /*0014*/ 	.byte	0x00, 0xf5, 0x21, 0x00


	//----- nvinfo : EIATTR_KPARAM_INFO
	.align		4
.L_39:
        /*0018*/ 	.byte	0x04, 0x17
        /*001a*/ 	.short	(.L_41 - .L_40)
.L_40:
        /*001c*/ 	.word	0x00000000
        /*0020*/ 	.short	0x0002
        /*0022*/ 	.short	0x0008
        /*0024*/ 	.byte	0x00, 0xf0, 0x11, 0x00


	//----- nvinfo : EIATTR_KPARAM_INFO
	.align		4
.L_41:
        /*0028*/ 	.byte	0x04, 0x17
        /*002a*/ 	.short	(.L_43 - .L_42)
.L_42:
        /*002c*/ 	.word	0x00000000
        /*0030*/ 	.short	0x0001
        /*0032*/ 	.short	0x0004
        /*0034*/ 	.byte	0x00, 0xf0, 0x11, 0x00


	//----- nvinfo : EIATTR_KPARAM_INFO
	.align		4
.L_43:
        /*0038*/ 	.byte	0x04, 0x17
        /*003a*/ 	.short	(.L_45 - .L_44)
.L_44:
        /*003c*/ 	.word	0x00000000
        /*0040*/ 	.short	0x0000
        /*0042*/ 	.short	0x0000
        /*0044*/ 	.byte	0x00, 0xf0, 0x11, 0x00


	//----- nvinfo : EIATTR_SPARSE_MMA_MASK
	.align		4
.L_45:
        /*0048*/ 	.byte	0x03, 0x50
        /*004a*/ 	.short	0x0000


	//----- nvinfo : EIATTR_MAXREG_COUNT
	.align		4
        /*004c*/ 	.byte	0x03, 0x1b
        /*004e*/ 	.short	0x00ff


	//----- nvinfo : EIATTR_NUM_BARRIERS
	.align		4
        /*0050*/ 	.byte	0x02, 0x4c
        /*0052*/ 	.byte	0x01
	.zero		1


	//----- nvinfo : EIATTR_MERCURY_ISA_VERSION
	.align		4
        /*0054*/ 	.byte	0x03, 0x5f
        /*0056*/ 	.short	0x0101


	//----- nvinfo : EIATTR_VRC_CTA_INIT_COUNT
	.align		4
        /*0058*/ 	.byte	0x02, 0x4a
	.zero		1
	.zero		1


	//----- nvinfo : EIATTR_EXIT_INSTR_OFFSETS
	.align		4
        /*005c*/ 	.byte	0x04, 0x1c
        /*005e*/ 	.short	(.L_47 - .L_46)


	//   ....[0]....
.L_46:
        /*0060*/ 	.word	0x00000040


	//   ....[1]....
        /*0064*/ 	.word	0x00000220


	//   ....[2]....
        /*0068*/ 	.word	0x00001220


	//----- nvinfo : EIATTR_CBANK_PARAM_SIZE
	.align		4
.L_47:
        /*006c*/ 	.byte	0x03, 0x19
        /*006e*/ 	.short	0x0018


	//----- nvinfo : EIATTR_PARAM_CBANK
	.align		4
        /*0070*/ 	.byte	0x04, 0x0a
        /*0072*/ 	.short	(.L_49 - .L_48)
	.align		4
.L_48:
        /*0074*/ 	.word	index@(.nv.constant0._Z9phase_twoiiiPi)
        /*0078*/ 	.short	0x0380
        /*007a*/ 	.short	0x0018


	//----- nvinfo : EIATTR_SW_WAR
	.align		4
.L_49:
        /*007c*/ 	.byte	0x04, 0x36
        /*007e*/ 	.short	(.L_51 - .L_50)
.L_50:
        /*0080*/ 	.word	0x00000008
.L_51:


//--------------------- .nv.info._Z9phase_oneiiiPi --------------------------
	.section	.nv.info._Z9phase_oneiiiPi,"",@"SHT_CUDA_INFO"
	.sectionflags	@""
	.align	4


	//----- nvinfo : EIATTR_CUDA_API_VERSION
	.align		4
        /*0000*/ 	.byte	0x04, 0x37
        /*0002*/ 	.short	(.L_53 - .L_52)
.L_52:
        /*0004*/ 	.word	0x00000082


	//----- nvinfo : EIATTR_KPARAM_INFO
	.align		4
.L_53:
        /*0008*/ 	.byte	0x04, 0x17
        /*000a*/ 	.short	(.L_55 - .L_54)
.L_54:
        /*000c*/ 	.word	0x00000000
        /*0010*/ 	.short	0x0003
        /*0012*/ 	.short	0x0010
        /*0014*/ 	.byte	0x00, 0xf5, 0x21, 0x00


	//----- nvinfo : EIATTR_KPARAM_INFO
	.align		4
.L_55:
        /*0018*/ 	.byte	0x04, 0x17
        /*001a*/ 	.short	(.L_57 - .L_56)
.L_56:
        /*001c*/ 	.word	0x00000000
        /*0020*/ 	.short	0x0002
        /*0022*/ 	.short	0x0008
        /*0024*/ 	.byte	0x00, 0xf0, 0x11, 0x00


	//----- nvinfo : EIATTR_KPARAM_INFO
	.align		4
.L_57:
        /*0028*/ 	.byte	0x04, 0x17
        /*002a*/ 	.short	(.L_59 - .L_58)
.L_58:
        /*002c*/ 	.word	0x00000000
        /*0030*/ 	.short	0x0001
        /*0032*/ 	.short	0x0004
        /*0034*/ 	.byte	0x00, 0xf0, 0x11, 0x00


	//----- nvinfo : EIATTR_KPARAM_INFO
	.align		4
.L_59:
        /*0038*/ 	.byte	0x04, 0x17
        /*003a*/ 	.short	(.L_61 - .L_60)
.L_60:
        /*003c*/ 	.word	0x00000000
        /*0040*/ 	.short	0x0000
        /*0042*/ 	.short	0x0000
        /*0044*/ 	.byte	0x00, 0xf0, 0x11, 0x00


	//----- nvinfo : EIATTR_SPARSE_MMA_MASK
	.align		4
.L_61:
        /*0048*/ 	.byte	0x03, 0x50
        /*004a*/ 	.short	0x0000


	//----- nvinfo : EIATTR_MAXREG_COUNT
	.align		4
        /*004c*/ 	.byte	0x03, 0x1b
        /*004e*/ 	.short	0x00ff


	//----- nvinfo : EIATTR_NUM_BARRIERS
	.align		4
        /*0050*/ 	.byte	0x02, 0x4c
        /*0052*/ 	.byte	0x01
	.zero		1


	//----- nvinfo : EIATTR_MERCURY_ISA_VERSION
	.align		4
        /*0054*/ 	.byte	0x03, 0x5f
        /*0056*/ 	.short	0x0101


	//----- nvinfo : EIATTR_VRC_CTA_INIT_COUNT
	.align		4
        /*0058*/ 	.byte	0x02, 0x4a
	.zero		1
	.zero		1


	//----- nvinfo : EIATTR_EXIT_INSTR_OFFSETS
	.align		4
        /*005c*/ 	.byte	0x04, 0x1c
        /*005e*/ 	.short	(.L_63 - .L_62)


	//   ....[0]....
.L_62:
        /*0060*/ 	.word	0x000005e0


	//   ....[1]....
        /*0064*/ 	.word	0x00000610


	//----- nvinfo : EIATTR_CBANK_PARAM_SIZE
	.align		4
.L_63:
        /*0068*/ 	.byte	0x03, 0x19
        /*006a*/ 	.short	0x0018


	//----- nvinfo : EIATTR_PARAM_CBANK
	.align		4
        /*006c*/ 	.byte	0x04, 0x0a
        /*006e*/ 	.short	(.L_65 - .L_64)
	.align		4
.L_64:
        /*0070*/ 	.word	index@(.nv.constant0._Z9phase_oneiiiPi)
        /*0074*/ 	.short	0x0380
        /*0076*/ 	.short	0x0018


	//----- nvinfo : EIATTR_SW_WAR
	.align		4
.L_65:
        /*0078*/ 	.byte	0x04, 0x36
        /*007a*/ 	.short	(.L_67 - .L_66)
.L_66:
        /*007c*/ 	.word	0x00000008
.L_67:


//--------------------- .nv.callgraph             --------------------------
	.section	.nv.callgraph,"",@"SHT_CUDA_CALLGRAPH"
	.align	4
	.sectionentsize	8
	.align		4
        /*0000*/ 	.word	0x00000000
	.align		4
        /*0004*/ 	.word	0xffffffff
	.align		4
        /*0008*/ 	.word	0x00000000
	.align		4
        /*000c*/ 	.word	0xfffffffe
	.align		4
        /*0010*/ 	.word	0x00000000
	.align		4
        /*0014*/ 	.word	0xfffffffd
	.align		4
        /*0018*/ 	.word	0x00000000
	.align		4
        /*001c*/ 	.word	0xfffffffc


//--------------------- .text._Z11phase_threeiiiPii --------------------------
	.section	.text._Z11phase_threeiiiPii,"ax",@progbits
	.align	128
        .global         _Z11phase_threeiiiPii
        .type           _Z11phase_threeiiiPii,@function
        .size           _Z11phase_threeiiiPii,(.L_x_20 - _Z11phase_threeiiiPii)
        .other          _Z11phase_threeiiiPii,@"STO_CUDA_ENTRY STV_DEFAULT"
_Z11phase_threeiiiPii:
.text._Z11phase_threeiiiPii:
[----:B------:R-:W-:Y:S08]  /*0000*/  LDC R1, c[0x0][0x37c] ;  /* 0x0000df00ff017b82 */ /* 0x000ff00000000800 */
[----:B------:R-:W0:Y:S01]  /*0010*/  S2UR UR4, SR_CTAID.Y ;  /* 0x00000000000479c3 */ /* 0x000e220000002600 */
[----:B------:R-:W0:Y:S07]  /*0020*/  LDCU UR5, c[0x0][0x398] ;  /* 0x00007300ff0577ac */ /* 0x000e2e0008000800 */
[----:B------:R-:W1:Y:S08]  /*0030*/  LDC R11, c[0x0][0x380] ;  /* 0x0000e000ff0b7b82 */ /* 0x000e700000000800 */
[----:B------:R-:W2:Y:S01]  /*0040*/  S2UR UR6, SR_CTAID.X ;  /* 0x00000000000679c3 */ /* 0x000ea20000002500 */
[----:B0-----:R-:W-:-:S06]  /*0050*/  UIADD3 UR4, UPT, UPT, UR4, UR5, URZ ;  /* 0x0000000504047290 */ /* 0x001fcc000fffe0ff */
[----:B-1----:R-:W-:-:S04]  /*0060*/  ISETP.NE.AND P0, PT, R11, UR4, PT ;  /* 0x000000040b007c0c */ /* 0x002fc8000bf05270 */
[----:B--2---:R-:W-:-:S13]  /*0070*/  ISETP.EQ.OR P0, PT, R11, UR6, !P0 ;  /* 0x000000060b007c0c */ /* 0x004fda000c702670 */
[----:B------:R-:W-:Y:S05]  /*0080*/  @P0 EXIT ;  /* 0x000000000000094d */ /* 0x000fea0003800000 */
[----:B------:R-:W0:Y:S01]  /*0090*/  S2R R0, SR_TID.Y ;  /* 0x0000000000007919 */ /* 0x000e220000002200 */
[----:B------:R-:W1:Y:S01]  /*00a0*/  LDCU UR12, c[0x0][0x388] ;  /* 0x00007100ff0c77ac */ /* 0x000e620008000800 */
[----:B------:R-:W-:Y:S01]  /*00b0*/  IMAD.MOV.U32 R12, RZ, RZ, 0x3b9aca00 ;  /* 0x3b9aca00ff0c7424 */ /* 0x000fe200078e00ff */
[----:B------:R-:W2:Y:S01]  /*00c0*/  S2R R5, SR_TID.X ;  /* 0x0000000000057919 */ /* 0x000ea20000002100 */
[----:B------:R-:W3:Y:S01]  /*00d0*/  LDCU UR7, c[0x0][0x384] ;  /* 0x00007080ff0777ac */ /* 0x000ee20008000800 */
[----:B------:R-:W4:Y:S01]  /*00e0*/  LDCU.64 UR10, c[0x0][0x358] ;  /* 0x00006b00ff0a77ac */ /* 0x000f220008000a00 */
[----:B-1----:R-:W-:Y:S02]  /*00f0*/  IMAD.U32 R4, RZ, RZ, UR12 ;  /* 0x0000000cff047e24 */ /* 0x002fe4000f8e00ff */
[--C-:B0-----:R-:W-:Y:S02]  /*0100*/  IMAD R10, R11, UR12, R0.reuse ;  /* 0x0000000c0b0a7c24 */ /* 0x101fe4000f8e0200 */
[----:B------:R-:W-:-:S02]  /*0110*/  IMAD R8, R4, UR4, R0 ;  /* 0x0000000404087c24 */ /* 0x000fc4000f8e0200 */
[--C-:B--2---:R-:W-:Y:S02]  /*0120*/  IMAD R9, R4, UR6, R5.reuse ;  /* 0x0000000604097c24 */ /* 0x104fe4000f8e0205 */
[----:B------:R-:W-:-:S03]  /*0130*/  IMAD R11, R11, UR12, R5 ;  /* 0x0000000c0b0b7c24 */ /* 0x000fc6000f8e0205 */
[----:B------:R-:W-:Y:S02]  /*0140*/  VIMNMX R2, PT, PT, R9, R10, !PT ;  /* 0x0000000a09027248 */ /* 0x000fe40007fe0100 */
[----:B------:R-:W-:Y:S02]  /*0150*/  VIMNMX R3, PT, PT, R8, R11, !PT ;  /* 0x0000000b08037248 */ /* 0x000fe40007fe0100 */
[----:B---3--:R-:W-:Y:S02]  /*0160*/  ISETP.GE.AND P0, PT, R2, UR7, PT ;  /* 0x0000000702007c0c */ /* 0x008fe4000bf06270 */
[----:B------:R-:W-:-:S11]  /*0170*/  ISETP.GE.AND P1, PT, R3, UR7, PT ;  /* 0x0000000703007c0c */ /* 0x000fd6000bf26270 */
[----:B------:R-:W0:Y:S01]  /*0180*/  @!P0 LDC.64 R2, c[0x0][0x390] ;  /* 0x0000e400ff028b82 */ /* 0x000e220000000a00 */
[----:B------:R-:W-:Y:S02]  /*0190*/  @!P0 IMAD R13, R10, UR7, R9 ;  /* 0x000000070a0d8c24 */ /* 0x000fe4000f8e0209 */
[----:B------:R-:W-:Y:S02]  /*01a0*/  @!P1 IMAD R11, R8, UR7, R11 ;  /* 0x00000007080b9c24 */ /* 0x000fe4000f8e020b */
[----:B------:R-:W-:-:S03]  /*01b0*/  IMAD.MOV.U32 R10, RZ, RZ, 0x3b9aca00 ;  /* 0x3b9aca00ff0a7424 */ /* 0x000fc600078e00ff */
[----:B------:R-:W1:Y:S01]  /*01c0*/  @!P1 LDC.64 R6, c[0x0][0x390] ;  /* 0x0000e400ff069b82 */ /* 0x000e620000000a00 */
[----:B0-----:R-:W-:-:S05]  /*01d0*/  @!P0 IMAD.WIDE R2, R13, 0x4, R2 ;  /* 0x000000040d028825 */ /* 0x001fca00078e0202 */
[----:B----4-:R-:W2:Y:S01]  /*01e0*/  @!P0 LDG.E R10, desc[UR10][R2.64] ;  /* 0x0000000a020a8981 */ /* 0x010ea2000c1e1900 */
[----:B-1----:R-:W-:-:S05]  /*01f0*/  @!P1 IMAD.WIDE R6, R11, 0x4, R6 ;  /* 0x000000040b069825 */ /* 0x002fca00078e0206 */
[----:B------:R-:W3:Y:S01]  /*0200*/  @!P1 LDG.E R12, desc[UR10][R6.64] ;  /* 0x0000000a060c9981 */ /* 0x000ee2000c1e1900 */
[----:B------:R-:W0:Y:S01]  /*0210*/  S2UR UR5, SR_CgaCtaId ;  /* 0x00000000000579c3 */ /* 0x000e220000008800 */
[----:B------:R-:W-:Y:S01]  /*0220*/  UMOV UR4, 0x400 ;  /* 0x0000040000047882 */ /* 0x000fe20000000000 */
[----:B------:R-:W-:Y:S01]  /*0230*/  IMAD R11, R0, UR12, R5 ;  /* 0x0000000c000b7c24 */ /* 0x000fe2000f8e0205 */
[----:B------:R-:W-:-:S04]  /*0240*/  VIMNMX R13, PT, PT, R8, R9, !PT ;  /* 0x00000009080d7248 */ /* 0x000fc80007fe0100 */
[----:B------:R-:W-:Y:S01]  /*0250*/  ISETP.GE.AND P0, PT, R13, UR7, PT ;  /* 0x000000070d007c0c */ /* 0x000fe2000bf06270 */
[----:B0-----:R-:W-:Y:S02]  /*0260*/  ULEA UR4, UR5, UR4, 0x18 ;  /* 0x0000000405047291 */ /* 0x001fe4000f8ec0ff */
[----:B------:R-:W-:-:S04]  /*0270*/  UIMAD UR5, UR12, UR12, URZ ;  /* 0x0000000c0c0572a4 */ /* 0x000fc8000f8e02ff */
[----:B------:R-:W-:Y:S02]  /*0280*/  ULEA UR5, UR5, UR4, 0x2 ;  /* 0x0000000405057291 */ /* 0x000fe4000f8e10ff */
[----:B------:R-:W-:-:S04]  /*0290*/  LEA R13, R11, UR4, 0x2 ;  /* 0x000000040b0d7c11 */ /* 0x000fc8000f8e10ff */
[----:B------:R-:W-:Y:S01]  /*02a0*/  LEA R11, R11, UR5, 0x2 ;  /* 0x000000050b0b7c11 */ /* 0x000fe2000f8e10ff */
[----:B--2---:R0:W-:Y:S04]  /*02b0*/  STS [R13], R10 ;  /* 0x0000000a0d007388 */ /* 0x0041e80000000800 */
[----:B---3--:R0:W-:Y:S01]  /*02c0*/  STS [R11], R12 ;  /* 0x0000000c0b007388 */ /* 0x0081e20000000800 */
[----:B------:R-:W-:Y:S06]  /*02d0*/  BAR.SYNC.DEFER_BLOCKING 0x0 ;  /* 0x0000000000007b1d */ /* 0x000fec0000010000 */
[----:B------:R-:W-:Y:S05]  /*02e0*/  @P0 EXIT ;  /* 0x000000000000094d */ /* 0x000fea0003800000 */
[----:B------:R-:W1:Y:S01]  /*02f0*/  LDC.64 R2, c[0x0][0x390] ;  /* 0x0000e400ff027b82 */ /* 0x000e620000000a00 */
[----:B------:R-:W-:-:S04]  /*0300*/  IMAD R9, R8, UR7, R9 ;  /* 0x0000000708097c24 */ /* 0x000fc8000f8e0209 */
[----:B-1----:R-:W-:-:S05]  /*0310*/  IMAD.WIDE R2, R9, 0x4, R2 ;  /* 0x0000000409027825 */ /* 0x002fca00078e0202 */
[----:B------:R1:W5:Y:S01]  /*0320*/  LDG.E R9, desc[UR10][R2.64] ;  /* 0x0000000a02097981 */ /* 0x000362000c1e1900 */
[----:B------:R-:W-:-:S09]  /*0330*/  UISETP.GE.AND UP0, UPT, UR12, 0x1, UPT ;  /* 0x000000010c00788c */ /* 0x000fd2000bf06270 */
[----:B-1----:R-:W-:Y:S05]  /*0340*/  BRA.U !UP0, `(.L_x_0) ;  /* 0x00000005088c7547 */ /* 0x002fea000b800000 */
[----:B------:R-:W-:Y:S01]  /*0350*/  UISETP.GE.U32.AND UP1, UPT, UR12, 0x8, UPT ;  /* 0x000000080c00788c */ /* 0x000fe2000bf26070 */
[----:B------:R-:W-:Y:S01]  /*0360*/  IMAD.MOV.U32 R6, RZ, RZ, RZ ;  /* 0x000000ffff067224 */ /* 0x000fe200078e00ff */
[----:B------:R-:W-:-:S04]  /*0370*/  ULOP3.LUT UR6, UR12, 0x7, URZ, 0xc0, !UPT ;  /* 0x000000070c067892 */ /* 0x000fc8000f8ec0ff */
[----:B------:R-:W-:-:S03]  /*0380*/  UISETP.NE.AND UP0, UPT, UR6, URZ, UPT ;  /* 0x000000ff0600728c */ /* 0x000fc6000bf05270 */
[----:B------:R-:W-:Y:S08]  /*0390*/  BRA.U !UP1, `(.L_x_1) ;  /* 0x0000000109b07547 */ /* 0x000ff0000b800000 */
[----:B------:R-:W-:Y:S01]  /*03a0*/  USHF.L.U32 UR8, UR12, 0x2, URZ ;  /* 0x000000020c087899 */ /* 0x000fe200080006ff */
[----:B------:R-:W-:Y:S01]  /*03b0*/  IMAD.U32 R7, RZ, RZ, UR4 ;  /* 0x00000004ff077e24 */ /* 0x000fe2000f8e00ff */
[----:B------:R-:W-:-:S04]  /*03c0*/  ULOP3.LUT UR7, UR12, 0x7ffffff8, URZ, 0xc0, !UPT ;  /* 0x7ffffff80c077892 */ /* 0x000fc8000f8ec0ff */
[----:B------:R-:W-:Y:S01]  /*03d0*/  LEA R6, R0, UR8, 0x2 ;  /* 0x0000000800067c11 */ /* 0x000fe2000f8e10ff */
[----:B------:R-:W-:-:S04]  /*03e0*/  UIADD3 UR9, UPT, UPT, -UR7, URZ, URZ ;  /* 0x000000ff07097290 */ /* 0x000fc8000fffe1ff */
[----:B------:R-:W-:Y:S01]  /*03f0*/  IMAD R8, R6, UR12, R7 ;  /* 0x0000000c06087c24 */ /* 0x000fe2000f8e0207 */
[----:B------:R-:W-:Y:S02]  /*0400*/  LEA R7, R5, UR4, 0x2 ;  /* 0x0000000405077c11 */ /* 0x000fe4000f8e10ff */
[----:B------:R-:W-:Y:S01]  /*0410*/  MOV R6, UR7 ;  /* 0x0000000700067c02 */ /* 0x000fe20008000f00 */
[----:B------:R-:W-:-:S07]  /*0420*/  VIADD R8, R8, 0x10 ;  /* 0x0000001008087836 */ /* 0x000fce0000000000 */
.L_x_2:
[----:B------:R-:W-:Y:S01]  /*0430*/  LDS R24, [R8+-0x10] ;  /* 0xfffff00008187984 */ /* 0x000fe20000000800 */
[----:B------:R-:W-:Y:S01]  /*0440*/  VIADD R15, R7, UR8 ;  /* 0x00000008070f7c36 */ /* 0x000fe20008000000 */
[----:B------:R-:W-:Y:S02]  /*0450*/  UIADD3 UR9, UPT, UPT, UR9, 0x8, URZ ;  /* 0x0000000809097890 */ /* 0x000fe4000fffe0ff */
[----:B------:R-:W1:Y:S01]  /*0460*/  LDS R25, [R7] ;  /* 0x0000000007197984 */ /* 0x000e620000000800 */
[----:B------:R-:W-:Y:S01]  /*0470*/  VIADD R16, R15, UR8 ;  /* 0x000000080f107c36 */ /* 0x000fe20008000000 */
[----:B------:R-:W-:Y:S02]  /*0480*/  UISETP.NE.AND UP1, UPT, UR9, URZ, UPT ;  /* 0x000000ff0900728c */ /* 0x000fe4000bf25270 */
[----:B------:R-:W-:Y:S01]  /*0490*/  LDS R14, [R8+-0xc] ;  /* 0xfffff400080e7984 */ /* 0x000fe20000000800 */
[----:B------:R-:W-:-:S03]  /*04a0*/  VIADD R17, R16, UR8 ;  /* 0x0000000810117c36 */ /* 0x000fc60008000000 */
[----:B0-----:R0:W2:Y:S02]  /*04b0*/  LDS R13, [R7+UR8] ;  /* 0x00000008070d7984 */ /* 0x0010a40008000800 */
[----:B------:R-:W-:Y:S02]  /*04c0*/  IADD3 R23, PT, PT, R17, UR8, RZ ;  /* 0x0000000811177c10 */ /* 0x000fe4000fffe0ff */
[----:B------:R-:W-:Y:S03]  /*04d0*/  LDS R10, [R8+-0x8] ;  /* 0xfffff800080a7984 */ /* 0x000fe60000000800 */
[----:B------:R-:W-:Y:S01]  /*04e0*/  VIADD R21, R23, UR8 ;  /* 0x0000000817157c36 */ /* 0x000fe20008000000 */
[----:B------:R-:W3:Y:S01]  /*04f0*/  LDS R15, [R15+UR8] ;  /* 0x000000080f0f7984 */ /* 0x000ee20008000800 */
[----:B0-----:R-:W-:Y:S02]  /*0500*/  IMAD R7, R4, 0x20, R7 ;  /* 0x0000002004077824 */ /* 0x001fe400078e0207 */
[----:B------:R-:W-:Y:S01]  /*0510*/  VIADD R19, R21, UR8 ;  /* 0x0000000815137c36 */ /* 0x000fe20008000000 */
[----:B------:R-:W-:Y:S04]  /*0520*/  LDS R11, [R8+-0x4] ;  /* 0xfffffc00080b7984 */ /* 0x000fe80000000800 */
[----:B------:R-:W0:Y:S04]  /*0530*/  LDS R16, [R16+UR8] ;  /* 0x0000000810107984 */ /* 0x000e280008000800 */
[----:B------:R-:W-:Y:S04]  /*0540*/  LDS R12, [R8] ;  /* 0x00000000080c7984 */ /* 0x000fe80000000800 */
[----:B------:R-:W4:Y:S04]  /*0550*/  LDS R17, [R17+UR8] ;  /* 0x0000000811117984 */ /* 0x000f280008000800 */
[----:B------:R-:W-:Y:S04]  /*0560*/  LDS R18, [R8+0x4] ;  /* 0x0000040008127984 */ /* 0x000fe80000000800 */
[----:B------:R-:W4:Y:S01]  /*0570*/  LDS R23, [R23+UR8] ;  /* 0x0000000817177984 */ /* 0x000f220008000800 */
[----:B-1---5:R-:W-:-:S03]  /*0580*/  VIADDMNMX R24, R25, R24, R9, PT ;  /* 0x0000001819187246 */ /* 0x022fc60003800109 */
[----:B------:R-:W-:Y:S04]  /*0590*/  LDS R22, [R8+0x8] ;  /* 0x0000080008167984 */ /* 0x000fe80000000800 */
[----:B------:R-:W1:Y:S01]  /*05a0*/  LDS R21, [R21+UR8] ;  /* 0x0000000815157984 */ /* 0x000e620008000800 */
[----:B--2---:R-:W-:-:S03]  /*05b0*/  VIADDMNMX R13, R13, R14, R24, PT ;  /* 0x0000000e0d0d7246 */ /* 0x004fc60003800118 */
[----:B------:R-:W-:Y:S04]  /*05c0*/  LDS R19, [R19+UR8] ;  /* 0x0000000813137984 */ /* 0x000fe80008000800 */
[----:B------:R2:W1:Y:S01]  /*05d0*/  LDS R20, [R8+0xc] ;  /* 0x00000c0008147984 */ /* 0x0004620000000800 */
[----:B---3--:R-:W-:-:S04]  /*05e0*/  VIADDMNMX R10, R15, R10, R13, PT ;  /* 0x0000000a0f0a7246 */ /* 0x008fc8000380010d */
[----:B0-----:R-:W-:Y:S02]  /*05f0*/  VIADDMNMX R10, R16, R11, R10, PT ;  /* 0x0000000b100a7246 */ /* 0x001fe4000380010a */
[----:B--2---:R-:W-:Y:S02]  /*0600*/  IADD3 R8, PT, PT, R8, 0x20, RZ ;  /* 0x0000002008087810 */ /* 0x004fe40007ffe0ff */
[----:B----4-:R-:W-:-:S04]  /*0610*/  VIADDMNMX R10, R17, R12, R10, PT ;  /* 0x0000000c110a7246 */ /* 0x010fc8000380010a */
[----:B------:R-:W-:-:S04]  /*0620*/  VIADDMNMX R10, R23, R18, R10, PT ;  /* 0x00000012170a7246 */ /* 0x000fc8000380010a */
[----:B-1----:R-:W-:-:S04]  /*0630*/  VIADDMNMX R10, R21, R22, R10, PT ;  /* 0x00000016150a7246 */ /* 0x002fc8000380010a */
[----:B------:R-:W-:Y:S01]  /*0640*/  VIADDMNMX R9, R19, R20, R10, PT ;  /* 0x0000001413097246 */ /* 0x000fe2000380010a */
[----:B------:R-:W-:Y:S06]  /*0650*/  BRA.U UP1, `(.L_x_2) ;  /* 0xfffffffd01747547 */ /* 0x000fec000b83ffff */
.L_x_1:
[----:B------:R-:W-:Y:S05]  /*0660*/  BRA.U !UP0, `(.L_x_0) ;  /* 0x0000000108c47547 */ /* 0x000fea000b800000 */
[----:B------:R-:W-:Y:S02]  /*0670*/  UISETP.GE.U32.AND UP0, UPT, UR6, 0x4, UPT ;  /* 0x000000040600788c */ /* 0x000fe4000bf06070 */
[----:B------:R-:W-:-:S04]  /*0680*/  ULOP3.LUT UR7, UR12, 0x3, URZ, 0xc0, !UPT ;  /* 0x000000030c077892 */ /* 0x000fc8000f8ec0ff */
[----:B------:R-:W-:-:S03]  /*0690*/  UISETP.NE.AND UP1, UPT, UR7, URZ, UPT ;  /* 0x000000ff0700728c */ /* 0x000fc6000bf25270 */
[----:B------:R-:W-:Y:S08]  /*06a0*/  BRA.U !UP0, `(.L_x_3) ;  /* 0x0000000108507547 */ /* 0x000ff0000b800000 */
[----:B------:R-:W-:Y:S02]  /*06b0*/  IMAD R8, R6, UR12, R5 ;  /* 0x0000000c06087c24 */ /* 0x000fe4000f8e0205 */
[----:B------:R-:W-:Y:S01]  /*06c0*/  IMAD R7, R0, UR12, R6 ;  /* 0x0000000c00077c24 */ /* 0x000fe2000f8e0206 */
[----:B------:R-:W-:Y:S02]  /*06d0*/  IADD3 R6, PT, PT, R6, 0x4, RZ ;  /* 0x0000000406067810 */ /* 0x000fe40007ffe0ff */
[----:B0-----:R-:W-:Y:S02]  /*06e0*/  LEA R11, R8, UR4, 0x2 ;  /* 0x00000004080b7c11 */ /* 0x001fe4000f8e10ff */
[----:B------:R-:W-:-:S03]  /*06f0*/  LEA R7, R7, UR5, 0x2 ;  /* 0x0000000507077c11 */ /* 0x000fc6000f8e10ff */
[C---:B------:R-:W-:Y:S01]  /*0700*/  IMAD R15, R4.reuse, 0x4, R11 ;  /* 0x00000004040f7824 */ /* 0x040fe200078e020b */
[----:B------:R-:W-:Y:S03]  /*0710*/  LDS R10, [R11] ;  /* 0x000000000b0a7984 */ /* 0x000fe60000000800 */
[C---:B------:R-:W-:Y:S01]  /*0720*/  IMAD R19, R4.reuse, 0x4, R15 ;  /* 0x0000000404137824 */ /* 0x040fe200078e020f */
[----:B------:R-:W0:Y:S03]  /*0730*/  LDS R8, [R7] ;  /* 0x0000000007087984 */ /* 0x000e260000000800 */
[----:B------:R-:W-:Y:S01]  /*0740*/  IMAD R12, R4, 0x4, R19 ;  /* 0x00000004040c7824 */ /* 0x000fe200078e0213 */
[----:B------:R-:W-:Y:S04]  /*0750*/  LDS R13, [R7+0x4] ;  /* 0x00000400070d7984 */ /* 0x000fe80000000800 */
[----:B------:R-:W1:Y:S04]  /*0760*/  LDS R15, [R15] ;  /* 0x000000000f0f7984 */ /* 0x000e680000000800 */
[----:B------:R-:W-:Y:S04]  /*0770*/  LDS R17, [R7+0x8] ;  /* 0x0000080007117984 */ /* 0x000fe80000000800 */
[----:B------:R-:W2:Y:S04]  /*0780*/  LDS R19, [R19] ;  /* 0x0000000013137984 */ /* 0x000ea80000000800 */
[----:B------:R-:W-:Y:S04]  /*0790*/  LDS R21, [R7+0xc] ;  /* 0x00000c0007157984 */ /* 0x000fe80000000800 */
[----:B------:R-:W3:Y:S01]  /*07a0*/  LDS R12, [R12] ;  /* 0x000000000c0c7984 */ /* 0x000ee20000000800 */
[----:B0----5:R-:W-:-:S04]  /*07b0*/  VIADDMNMX R8, R10, R8, R9, PT ;  /* 0x000000080a087246 */ /* 0x021fc80003800109 */
[----:B-1----:R-:W-:-:S04]  /*07c0*/  VIADDMNMX R8, R15, R13, R8, PT ;  /* 0x0000000d0f087246 */ /* 0x002fc80003800108 */
[----:B--2---:R-:W-:-:S04]  /*07d0*/  VIADDMNMX R8, R19, R17, R8, PT ;  /* 0x0000001113087246 */ /* 0x004fc80003800108 */
[----:B---3--:R-:W-:-:S07]  /*07e0*/  VIADDMNMX R9, R12, R21, R8, PT ;  /* 0x000000150c097246 */ /* 0x008fce0003800108 */
.L_x_3:
[----:B------:R-:W-:Y:S05]  /*07f0*/  BRA.U !UP1, `(.L_x_0) ;  /* 0x0000000109607547 */ /* 0x000fea000b800000 */
[----:B------:R-:W-:Y:S02]  /*0800*/  UISETP.NE.AND UP0, UPT, UR7, 0x1, UPT ;  /* 0x000000010700788c */ /* 0x000fe4000bf05270 */
[----:B------:R-:W-:-:S04]  /*0810*/  ULOP3.LUT UR6, UR12, 0x1, URZ, 0xc0, !UPT ;  /* 0x000000010c067892 */ /* 0x000fc8000f8ec0ff */
[----:B------:R-:W-:-:S03]  /*0820*/  UISETP.NE.U32.AND UP1, UPT, UR6, 0x1, UPT ;  /* 0x000000010600788c */ /* 0x000fc6000bf25070 */
[----:B------:R-:W-:Y:S08]  /*0830*/  BRA.U !UP0, `(.L_x_4) ;  /* 0x0000000108307547 */ /* 0x000ff0000b800000 */
[----:B------:R-:W-:Y:S02]  /*0840*/  IMAD R8, R6, UR12, R5 ;  /* 0x0000000c06087c24 */ /* 0x000fe4000f8e0205 */
[----:B------:R-:W-:Y:S02]  /*0850*/  IMAD R7, R0, UR12, R6 ;  /* 0x0000000c00077c24 */ /* 0x000fe4000f8e0206 */
[----:B------:R-:W-:Y:S01]  /*0860*/  VIADD R6, R6, 0x2 ;  /* 0x0000000206067836 */ /* 0x000fe20000000000 */
[----:B0-----:R-:W-:Y:S02]  /*0870*/  LEA R11, R8, UR4, 0x2 ;  /* 0x00000004080b7c11 */ /* 0x001fe4000f8e10ff */
[----:B------:R-:W-:-:S03]  /*0880*/  LEA R7, R7, UR5, 0x2 ;  /* 0x0000000507077c11 */ /* 0x000fc6000f8e10ff */
[----:B------:R-:W-:Y:S02]  /*0890*/  IMAD R8, R4, 0x4, R11 ;  /* 0x0000000404087824 */ /* 0x000fe400078e020b */
[----:B------:R-:W-:Y:S04]  /*08a0*/  LDS R11, [R11] ;  /* 0x000000000b0b7984 */ /* 0x000fe80000000800 */
[----:B------:R-:W0:Y:S04]  /*08b0*/  LDS R4, [R7] ;  /* 0x0000000007047984 */ /* 0x000e280000000800 */
[----:B------:R-:W-:Y:S04]  /*08c0*/  LDS R13, [R7+0x4] ;  /* 0x00000400070d7984 */ /* 0x000fe80000000800 */
[----:B------:R-:W1:Y:S01]  /*08d0*/  LDS R8, [R8] ;  /* 0x0000000008087984 */ /* 0x000e620000000800 */
[----:B0----5:R-:W-:-:S04]  /*08e0*/  VIADDMNMX R4, R11, R4, R9, PT ;  /* 0x000000040b047246 */ /* 0x021fc80003800109 */
[----:B-1----:R-:W-:-:S07]  /*08f0*/  VIADDMNMX R9, R8, R13, R4, PT ;  /* 0x0000000d08097246 */ /* 0x002fce0003800104 */
.L_x_4:
[----:B------:R-:W-:Y:S05]  /*0900*/  BRA.U UP1, `(.L_x_0) ;  /* 0x00000001011c7547 */ /* 0x000fea000b800000 */
[----:B------:R-:W-:Y:S02]  /*0910*/  IMAD R0, R0, UR12, R6 ;  /* 0x0000000c00007c24 */ /* 0x000fe4000f8e0206 */
[----:B------:R-:W-:-:S03]  /*0920*/  IMAD R5, R6, UR12, R5 ;  /* 0x0000000c06057c24 */ /* 0x000fc6000f8e0205 */
[----:B------:R-:W-:Y:S02]  /*0930*/  LEA R0, R0, UR5, 0x2 ;  /* 0x0000000500007c11 */ /* 0x000fe4000f8e10ff */
[----:B------:R-:W-:-:S04]  /*0940*/  LEA R5, R5, UR4, 0x2 ;  /* 0x0000000405057c11 */ /* 0x000fc8000f8e10ff */
[----:B------:R-:W-:Y:S04]  /*0950*/  LDS R0, [R0] ;  /* 0x0000000000007984 */ /* 0x000fe80000000800 */
[----:B------:R-:W1:Y:S02]  /*0960*/  LDS R5, [R5] ;  /* 0x0000000005057984 */ /* 0x000e640000000800 */
[----:B-1---5:R-:W-:-:S07]  /*0970*/  VIADDMNMX R9, R5, R0, R9, PT ;  /* 0x0000000005097246 */ /* 0x022fce0003800109 */
.L_x_0:
[----:B-----5:R-:W-:Y:S01]  /*0980*/  STG.E desc[UR10][R2.64], R9 ;  /* 0x0000000902007986 */ /* 0x020fe2000c10190a */
[----:B------:R-:W-:Y:S05]  /*0990*/  EXIT ;  /* 0x000000000000794d */ /* 0x000fea0003800000 */
.L_x_5:
[----:B------:R-:W-:-:S00]  /*09a0*/  BRA `(.L_x_5) ;  /* 0xfffffffc00fc7947 */ /* 0x000fc0000383ffff */
[----:B------:R-:W-:-:S00]  /*09b0*/  NOP ;  /* 0x0000000000007918 */ /* 0x000fc00000000000 */
        /* <DEDUP_REMOVED lines=12> */
.L_x_20:


//--------------------- .text._Z9phase_twoiiiPi   --------------------------
	.section	.text._Z9phase_twoiiiPi,"ax",@progbits
	.align	128
        .global         _Z9phase_twoiiiPi
        .type           _Z9phase_twoiiiPi,@function
        .size           _Z9phase_twoiiiPi,(.L_x_21 - _Z9phase_twoiiiPi)
        .other          _Z9phase_twoiiiPi,@"STO_CUDA_ENTRY STV_DEFAULT"
_Z9phase_twoiiiPi:
.text._Z9phase_twoiiiPi:
[----:B------:R-:W-:Y:S08]  /*0000*/  LDC R1, c[0x0][0x37c] ;  /* 0x0000df00ff017b82 */ /* 0x000ff00000000800 */
[----:B------:R-:W0:Y:S08]  /*0010*/  S2UR UR4, SR_CTAID.X ;  /* 0x00000000000479c3 */ /* 0x000e300000002500 */
[----:B------:R-:W0:Y:S02]  /*0020*/  LDC R7, c[0x0][0x380] ;  /* 0x0000e000ff077b82 */ /* 0x000e240000000800 */
[----:B0-----:R-:W-:-:S13]  /*0030*/  ISETP.NE.AND P0, PT, R7, UR4, PT ;  /* 0x0000000407007c0c */ /* 0x001fda000bf05270 */
[----:B------:R-:W-:Y:S05]  /*0040*/  @!P0 EXIT ;  /* 0x000000000000894d */ /* 0x000fea0003800000 */
[----:B------:R-:W0:Y:S01]  /*0050*/  S2R R8, SR_TID.Y ;  /* 0x0000000000087919 */ /* 0x000e220000002200 */
[----:B------:R-:W0:Y:S01]  /*0060*/  LDCU UR9, c[0x0][0x388] ;  /* 0x00007100ff0977ac */ /* 0x000e220008000800 */
[----:B------:R-:W-:Y:S01]  /*0070*/  IMAD.MOV.U32 R6, RZ, RZ, 0x3b9aca00 ;  /* 0x3b9aca00ff067424 */ /* 0x000fe200078e00ff */
[----:B------:R-:W1:Y:S01]  /*0080*/  S2R R0, SR_TID.X ;  /* 0x0000000000007919 */ /* 0x000e620000002100 */
[----:B------:R-:W2:Y:S01]  /*0090*/  LDCU UR10, c[0x0][0x384] ;  /* 0x00007080ff0a77ac */ /* 0x000ea20008000800 */
[----:B------:R-:W3:Y:S01]  /*00a0*/  LDCU.64 UR6, c[0x0][0x358] ;  /* 0x00006b00ff0677ac */ /* 0x000ee20008000a00 */
[C---:B0-----:R-:W-:Y:S02]  /*00b0*/  IMAD R4, R7.reuse, UR9, R8 ;  /* 0x0000000907047c24 */ /* 0x041fe4000f8e0208 */
[----:B-1----:R-:W-:-:S05]  /*00c0*/  IMAD R7, R7, UR9, R0 ;  /* 0x0000000907077c24 */ /* 0x002fca000f8e0200 */
[----:B------:R-:W-:-:S04]  /*00d0*/  VIMNMX R2, PT, PT, R4, R7, !PT ;  /* 0x0000000704027248 */ /* 0x000fc80007fe0100 */
[----:B--2---:R-:W-:-:S13]  /*00e0*/  ISETP.GE.AND P0, PT, R2, UR10, PT ;  /* 0x0000000a02007c0c */ /* 0x004fda000bf06270 */
[----:B------:R-:W0:Y:S01]  /*00f0*/  @!P0 LDC.64 R2, c[0x0][0x390] ;  /* 0x0000e400ff028b82 */ /* 0x000e220000000a00 */
[----:B------:R-:W-:-:S04]  /*0100*/  @!P0 IMAD R5, R4, UR10, R7 ;  /* 0x0000000a04058c24 */ /* 0x000fc8000f8e0207 */
[----:B0-----:R-:W-:-:S05]  /*0110*/  @!P0 IMAD.WIDE R2, R5, 0x4, R2 ;  /* 0x0000000405028825 */ /* 0x001fca00078e0202 */
[----:B---3--:R0:W2:Y:S01]  /*0120*/  @!P0 LDG.E R6, desc[UR6][R2.64] ;  /* 0x0000000602068981 */ /* 0x0080a2000c1e1900 */
[----:B------:R-:W1:Y:S01]  /*0130*/  S2UR UR8, SR_CTAID.Y ;  /* 0x00000000000879c3 */ /* 0x000e620000002600 */
[----:B------:R-:W-:-:S07]  /*0140*/  IMAD.U32 R5, RZ, RZ, UR9 ;  /* 0x00000009ff057e24 */ /* 0x000fce000f8e00ff */
[----:B------:R-:W3:Y:S01]  /*0150*/  S2UR UR5, SR_CgaCtaId ;  /* 0x00000000000579c3 */ /* 0x000ee20000008800 */
[----:B-1----:R-:W-:-:S13]  /*0160*/  ISETP.NE.AND P0, PT, RZ, UR8, PT ;  /* 0x00000008ff007c0c */ /* 0x002fda000bf05270 */
[C---:B------:R-:W-:Y:S02]  /*0170*/  @P0 IMAD R4, R5.reuse, UR4, R8 ;  /* 0x0000000405040c24 */ /* 0x040fe4000f8e0208 */
[--C-:B------:R-:W-:Y:S01]  /*0180*/  @!P0 IMAD R7, R5, UR4, R0.reuse ;  /* 0x0000000405078c24 */ /* 0x100fe2000f8e0200 */
[----:B------:R-:W-:Y:S01]  /*0190*/  UMOV UR4, 0x400 ;  /* 0x0000040000047882 */ /* 0x000fe20000000000 */
[----:B------:R-:W-:Y:S01]  /*01a0*/  IMAD R5, R8, UR9, RZ ;  /* 0x0000000908057c24 */ /* 0x000fe2000f8e02ff */
[----:B---3--:R-:W-:Y:S02]  /*01b0*/  ULEA UR4, UR5, UR4, 0x18 ;  /* 0x0000000405047291 */ /* 0x008fe4000f8ec0ff */
[----:B------:R-:W-:Y:S01]  /*01c0*/  VIMNMX R10, PT, PT, R4, R7, !PT ;  /* 0x00000007040a7248 */ /* 0x000fe20007fe0100 */
[----:B------:R-:W-:-:S03]  /*01d0*/  IMAD.IADD R9, R5, 0x1, R0 ;  /* 0x0000000105097824 */ /* 0x000fc600078e0200 */
[----:B------:R-:W-:Y:S02]  /*01e0*/  ISETP.GE.AND P1, PT, R10, UR10, PT ;  /* 0x0000000a0a007c0c */ /* 0x000fe4000bf26270 */
[----:B0-----:R-:W-:-:S05]  /*01f0*/  LEA R3, R9, UR4, 0x2 ;  /* 0x0000000409037c11 */ /* 0x001fca000f8e10ff */
[----:B--2---:R0:W-:Y:S01]  /*0200*/  STS [R3], R6 ;  /* 0x0000000603007388 */ /* 0x0041e20000000800 */
[----:B------:R-:W-:Y:S06]  /*0210*/  BAR.SYNC.DEFER_BLOCKING 0x0 ;  /* 0x0000000000007b1d */ /* 0x000fec0000010000 */
[----:B------:R-:W-:Y:S05]  /*0220*/  @P1 EXIT ;  /* 0x000000000000194d */ /* 0x000fea0003800000 */
[----:B0-----:R-:W0:Y:S01]  /*0230*/  LDC.64 R2, c[0x0][0x390] ;  /* 0x0000e400ff027b82 */ /* 0x001e220000000a00 */
[----:B------:R-:W-:-:S04]  /*0240*/  IMAD R7, R4, UR10, R7 ;  /* 0x0000000a04077c24 */ /* 0x000fc8000f8e0207 */
[----:B0-----:R-:W-:-:S05]  /*0250*/  IMAD.WIDE R2, R7, 0x4, R2 ;  /* 0x0000000407027825 */ /* 0x001fca00078e0202 */
[----:B------:R-:W2:Y:S01]  /*0260*/  LDG.E R7, desc[UR6][R2.64] ;  /* 0x0000000602077981 */ /* 0x000ea2000c1e1900 */
[----:B------:R-:W-:-:S05]  /*0270*/  MOV R4, UR9 ;  /* 0x0000000900047c02 */ /* 0x000fca0008000f00 */
[----:B------:R-:W-:-:S04]  /*0280*/  IMAD R4, R4, UR9, RZ ;  /* 0x0000000904047c24 */ /* 0x000fc8000f8e02ff */
[----:B------:R-:W-:-:S04]  /*0290*/  IMAD.SHL.U32 R4, R4, 0x4, RZ ;  /* 0x0000000404047824 */ /* 0x000fc800078e00ff */
[----:B------:R-:W-:-:S04]  /*02a0*/  VIADD R6, R4, UR4 ;  /* 0x0000000404067c36 */ /* 0x000fc80008000000 */
[----:B------:R-:W-:-:S05]  /*02b0*/  IMAD R6, R9, 0x4, R6 ;  /* 0x0000000409067824 */ /* 0x000fca00078e0206 */
[----:B--2---:R0:W-:Y:S01]  /*02c0*/  STS [R6], R7 ;  /* 0x0000000706007388 */ /* 0x0041e20000000800 */
[----:B------:R-:W-:Y:S06]  /*02d0*/  BAR.SYNC.DEFER_BLOCKING 0x0 ;  /* 0x0000000000007b1d */ /* 0x000fec0000010000 */
[----:B------:R-:W-:Y:S05]  /*02e0*/  @!P0 BRA `(.L_x_6) ;  /* 0x0000000400c48947 */ /* 0x000fea0003800000 */
[----:B0-----:R-:W-:-:S04]  /*02f0*/  MOV R7, UR9 ;  /* 0x0000000900077c02 */ /* 0x001fc80008000f00 */
[----:B------:R-:W-:-:S13]  /*0300*/  ISETP.GE.AND P0, PT, R7, 0x1, PT ;  /* 0x000000010700780c */ /* 0x000fda0003f06270 */
[----:B------:R-:W-:Y:S05]  /*0310*/  @!P0 BRA `(.L_x_7) ;  /* 0x0000000c00b88947 */ /* 0x000fea0003800000 */
[----:B------:R-:W-:Y:S02]  /*0320*/  IMAD.U32 R7, RZ, RZ, UR9 ;  /* 0x00000009ff077e24 */ /* 0x000fe4000f8e00ff */
[----:B------:R-:W-:-:S03]  /*0330*/  IMAD.MOV.U32 R10, RZ, RZ, RZ ;  /* 0x000000ffff0a7224 */ /* 0x000fc600078e00ff */
[C---:B------:R-:W-:Y:S02]  /*0340*/  ISETP.GE.U32.AND P0, PT, R7.reuse, 0x4, PT ;  /* 0x000000040700780c */ /* 0x040fe40003f06070 */
[----:B------:R-:W-:-:S11]  /*0350*/  LOP3.LUT R7, R7, 0x3, RZ, 0xc0, !PT ;  /* 0x0000000307077812 */ /* 0x000fd600078ec0ff */
[----:B------:R-:W-:Y:S05]  /*0360*/  @!P0 BRA `(.L_x_8) ;  /* 0x00000004004c8947 */ /* 0x000fea0003800000 */
[----:B------:R-:W-:Y:S01]  /*0370*/  USHF.L.U32 UR5, UR9, 0x2, URZ ;  /* 0x0000000209057899 */ /* 0x000fe200080006ff */
[----:B------:R-:W-:Y:S02]  /*0380*/  IMAD.U32 R10, RZ, RZ, UR4 ;  /* 0x00000004ff0a7e24 */ /* 0x000fe4000f8e00ff */
[----:B------:R-:W-:-:S03]  /*0390*/  IMAD.U32 R15, RZ, RZ, UR9 ;  /* 0x00000009ff0f7e24 */ /* 0x000fc6000f8e00ff */
[----:B------:R-:W-:Y:S02]  /*03a0*/  LEA R9, R8, UR5, 0x2 ;  /* 0x0000000508097c11 */ /* 0x000fe4000f8e10ff */
[----:B------:R-:W-:-:S03]  /*03b0*/  LEA R8, R0, UR4, 0x2 ;  /* 0x0000000400087c11 */ /* 0x000fc6000f8e10ff */
[----:B------:R-:W-:Y:S02]  /*03c0*/  IMAD R9, R9, UR9, R10 ;  /* 0x0000000909097c24 */ /* 0x000fe4000f8e020a */
[----:B------:R-:W-:Y:S01]  /*03d0*/  LDS R12, [R8] ;  /* 0x00000000080c7984 */ /* 0x000fe20000000800 */
[----:B------:R-:W-:-:S03]  /*03e0*/  IMAD R14, R15, 0xc, R8 ;  /* 0x0000000c0f0e7824 */ /* 0x000fc600078e0208 */
[----:B------:R-:W0:Y:S04]  /*03f0*/  LDS R11, [R9] ;  /* 0x00000000090b7984 */ /* 0x000e280000000800 */
[----:B------:R-:W1:Y:S01]  /*0400*/  LDS R10, [R6] ;  /* 0x00000000060a7984 */ /* 0x000e620000000800 */
[----:B0-----:R-:W-:-:S04]  /*0410*/  IADD3 R11, PT, PT, R11, R12, RZ ;  /* 0x0000000c0b0b7210 */ /* 0x001fc80007ffe0ff */
[----:B-1----:R-:W-:-:S13]  /*0420*/  ISETP.GT.AND P0, PT, R10, R11, PT ;  /* 0x0000000b0a00720c */ /* 0x002fda0003f04270 */
[----:B------:R-:W-:Y:S01]  /*0430*/  @P0 STS [R6], R11 ;  /* 0x0000000b06000388 */ /* 0x000fe20000000800 */
[----:B------:R-:W-:Y:S06]  /*0440*/  BAR.SYNC.DEFER_BLOCKING 0x0 ;  /* 0x0000000000007b1d */ /* 0x000fec0000010000 */
[----:B------:R-:W-:Y:S04]  /*0450*/  LDS R12, [R9+0x4] ;  /* 0x00000400090c7984 */ /* 0x000fe80000000800 */
[----:B------:R-:W0:Y:S04]  /*0460*/  LDS R13, [R8+UR5] ;  /* 0x00000005080d7984 */ /* 0x000e280008000800 */
[----:B------:R-:W1:Y:S01]  /*0470*/  LDS R10, [R6] ;  /* 0x00000000060a7984 */ /* 0x000e620000000800 */
[----:B0-----:R-:W-:-:S02]  /*0480*/  IMAD.IADD R13, R12, 0x1, R13 ;  /* 0x000000010c0d7824 */ /* 0x001fc400078e020d */
[----:B------:R-:W-:-:S03]  /*0490*/  IMAD R12, R15, 0x8, R8 ;  /* 0x000000080f0c7824 */ /* 0x000fc600078e0208 */
[----:B-1----:R-:W-:-:S13]  /*04a0*/  ISETP.GT.AND P0, PT, R10, R13, PT ;  /* 0x0000000d0a00720c */ /* 0x002fda0003f04270 */
[----:B------:R-:W-:Y:S01]  /*04b0*/  @P0 STS [R6], R13 ;  /* 0x0000000d06000388 */ /* 0x000fe20000000800 */
[----:B------:R-:W-:Y:S06]  /*04c0*/  BAR.SYNC.DEFER_BLOCKING 0x0 ;  /* 0x0000000000007b1d */ /* 0x000fec0000010000 */
[----:B------:R-:W-:Y:S04]  /*04d0*/  LDS R12, [R12] ;  /* 0x000000000c0c7984 */ /* 0x000fe80000000800 */
[----:B------:R-:W0:Y:S04]  /*04e0*/  LDS R11, [R9+0x8] ;  /* 0x00000800090b7984 */ /* 0x000e280000000800 */
[----:B------:R-:W1:Y:S01]  /*04f0*/  LDS R10, [R6] ;  /* 0x00000000060a7984 */ /* 0x000e620000000800 */
[----:B0-----:R-:W-:Y:S01]  /*0500*/  IADD3 R11, PT, PT, R11, R12, RZ ;  /* 0x0000000c0b0b7210 */ /* 0x001fe20007ffe0ff */
[----:B------:R-:W-:-:S03]  /*0510*/  IMAD R12, R15, 0x10, R8 ;  /* 0x000000100f0c7824 */ /* 0x000fc600078e0208 */
[----:B-1----:R-:W-:-:S13]  /*0520*/  ISETP.GT.AND P0, PT, R10, R11, PT ;  /* 0x0000000b0a00720c */ /* 0x002fda0003f04270 */
[----:B------:R-:W-:Y:S01]  /*0530*/  @P0 STS [R6], R11 ;  /* 0x0000000b06000388 */ /* 0x000fe20000000800 */
[----:B------:R-:W-:Y:S06]  /*0540*/  BAR.SYNC.DEFER_BLOCKING 0x0 ;  /* 0x0000000000007b1d */ /* 0x000fec0000010000 */
[----:B------:R-:W-:Y:S04]  /*0550*/  LDS R14, [R14] ;  /* 0x000000000e0e7984 */ /* 0x000fe80000000800 */
[----:B------:R-:W0:Y:S04]  /*0560*/  LDS R13, [R9+0xc] ;  /* 0x00000c00090d7984 */ /* 0x000e280000000800 */
[----:B------:R-:W1:Y:S01]  /*0570*/  LDS R10, [R6] ;  /* 0x00000000060a7984 */ /* 0x000e620000000800 */
[----:B0-----:R-:W-:-:S05]  /*0580*/  IMAD.IADD R13, R13, 0x1, R14 ;  /* 0x000000010d0d7824 */ /* 0x001fca00078e020e */
[----:B-1----:R-:W-:Y:S01]  /*0590*/  ISETP.GT.AND P0, PT, R10, R13, PT ;  /* 0x0000000d0a00720c */ /* 0x002fe20003f04270 */
[----:B------:R-:W-:-:S05]  /*05a0*/  IMAD.U32 R10, RZ, RZ, UR9 ;  /* 0x00000009ff0a7e24 */ /* 0x000fca000f8e00ff */
[----:B------:R-:W-:-:S04]  /*05b0*/  LOP3.LUT R10, R10, 0x7ffffffc, RZ, 0xc0, !PT ;  /* 0x7ffffffc0a0a7812 */ /* 0x000fc800078ec0ff */
[----:B------:R-:W-:-:S03]  /*05c0*/  IADD3 R11, PT, PT, -R10, 0x4, RZ ;  /* 0x000000040a0b7810 */ /* 0x000fc60007ffe1ff */
[----:B------:R0:W-:Y:S01]  /*05d0*/  @P0 STS [R6], R13 ;  /* 0x0000000d06000388 */ /* 0x0001e20000000800 */
[----:B------:R-:W-:Y:S01]  /*05e0*/  BAR.SYNC.DEFER_BLOCKING 0x0 ;  /* 0x0000000000007b1d */ /* 0x000fe20000010000 */
[----:B------:R-:W-:-:S13]  /*05f0*/  ISETP.NE.AND P0, PT, R11, RZ, PT ;  /* 0x000000ff0b00720c */ /* 0x000fda0003f05270 */
[----:B0-----:R-:W-:Y:S05]  /*0600*/  @!P0 BRA `(.L_x_8) ;  /* 0x0000000000a48947 */ /* 0x001fea0003800000 */
[----:B------:R-:W0:Y:S01]  /*0610*/  LDC R16, c[0x0][0x388] ;  /* 0x0000e200ff107b82 */ /* 0x000e220000000800 */
[----:B------:R-:W-:Y:S01]  /*0620*/  IMAD.MOV.U32 R8, RZ, RZ, R11 ;  /* 0x000000ffff087224 */ /* 0x000fe200078e000b */
[----:B------:R-:W-:Y:S01]  /*0630*/  IADD3 R9, PT, PT, R9, 0x18, RZ ;  /* 0x0000001809097810 */ /* 0x000fe20007ffe0ff */
[----:B------:R-:W-:-:S07]  /*0640*/  IMAD.MOV.U32 R11, RZ, RZ, R12 ;  /* 0x000000ffff0b7224 */ /* 0x000fce00078e000c */
.L_x_9:
[----:B------:R-:W-:Y:S01]  /*0650*/  LDS R13, [R9+-0x8] ;  /* 0xfffff800090d7984 */ /* 0x000fe20000000800 */
[----:B0-----:R-:W-:Y:S01]  /*0660*/  R2UR UR9, R16 ;  /* 0x00000000100972ca */ /* 0x001fe200000e0000 */
[----:B------:R-:W-:Y:S02]  /*0670*/  VIADD R8, R8, 0x4 ;  /* 0x0000000408087836 */ /* 0x000fe40000000000 */
[----:B------:R-:W0:Y:S04]  /*0680*/  LDS R14, [R11] ;  /* 0x000000000b0e7984 */ /* 0x000e280000000800 */
[----:B------:R-:W1:Y:S06]  /*0690*/  LDS R12, [R6] ;  /* 0x00000000060c7984 */ /* 0x000e6c0000000800 */
[----:B------:R-:W-:-:S04]  /*06a0*/  IMAD.U32 R18, RZ, RZ, UR9 ;  /* 0x00000009ff127e24 */ /* 0x000fc8000f8e00ff */
[----:B------:R-:W-:Y:S02]  /*06b0*/  IMAD R15, R18, 0x8, R11 ;  /* 0x00000008120f7824 */ /* 0x000fe400078e020b */
[----:B0-----:R-:W-:-:S05]  /*06c0*/  IMAD.IADD R17, R13, 0x1, R14 ;  /* 0x000000010d117824 */ /* 0x001fca00078e020e */
[----:B-1----:R-:W-:-:S13]  /*06d0*/  ISETP.GT.AND P0, PT, R12, R17, PT ;  /* 0x000000110c00720c */ /* 0x002fda0003f04270 */
[----:B------:R-:W-:Y:S01]  /*06e0*/  @P0 STS [R6], R17 ;  /* 0x0000001106000388 */ /* 0x000fe20000000800 */
[----:B------:R-:W-:Y:S06]  /*06f0*/  BAR.SYNC.DEFER_BLOCKING 0x0 ;  /* 0x0000000000007b1d */ /* 0x000fec0000010000 */
[----:B------:R-:W-:Y:S04]  /*0700*/  LDS R13, [R9+-0x4] ;  /* 0xfffffc00090d7984 */ /* 0x000fe80000000800 */
[----:B------:R-:W0:Y:S04]  /*0710*/  LDS R14, [R11+UR5] ;  /* 0x000000050b0e7984 */ /* 0x000e280008000800 */
[----:B------:R-:W1:Y:S01]  /*0720*/  LDS R12, [R6] ;  /* 0x00000000060c7984 */ /* 0x000e620000000800 */
[----:B0-----:R-:W-:-:S04]  /*0730*/  IADD3 R19, PT, PT, R13, R14, RZ ;  /* 0x0000000e0d137210 */ /* 0x001fc80007ffe0ff */
[----:B-1----:R-:W-:-:S13]  /*0740*/  ISETP.GT.AND P0, PT, R12, R19, PT ;  /* 0x000000130c00720c */ /* 0x002fda0003f04270 */
[----:B------:R-:W-:Y:S01]  /*0750*/  @P0 STS [R6], R19 ;  /* 0x0000001306000388 */ /* 0x000fe20000000800 */
[----:B------:R-:W-:Y:S06]  /*0760*/  BAR.SYNC.DEFER_BLOCKING 0x0 ;  /* 0x0000000000007b1d */ /* 0x000fec0000010000 */
[----:B------:R-:W-:Y:S04]  /*0770*/  LDS R14, [R15] ;  /* 0x000000000f0e7984 */ /* 0x000fe80000000800 */
[----:B------:R-:W0:Y:S04]  /*0780*/  LDS R13, [R9] ;  /* 0x00000000090d7984 */ /* 0x000e280000000800 */
[----:B------:R-:W1:Y:S01]  /*0790*/  LDS R12, [R6] ;  /* 0x00000000060c7984 */ /* 0x000e620000000800 */
[----:B0-----:R-:W-:-:S02]  /*07a0*/  IMAD.IADD R17, R13, 0x1, R14 ;  /* 0x000000010d117824 */ /* 0x001fc400078e020e */
[C-C-:B------:R-:W-:Y:S02]  /*07b0*/  IMAD R14, R18.reuse, 0xc, R11.reuse ;  /* 0x0000000c120e7824 */ /* 0x140fe400078e020b */
[----:B------:R-:W-:Y:S01]  /*07c0*/  IMAD R11, R18, 0x10, R11 ;  /* 0x00000010120b7824 */ /* 0x000fe200078e020b */
[----:B-1----:R-:W-:-:S13]  /*07d0*/  ISETP.GT.AND P0, PT, R12, R17, PT ;  /* 0x000000110c00720c */ /* 0x002fda0003f04270 */
[----:B------:R-:W-:Y:S01]  /*07e0*/  @P0 STS [R6], R17 ;  /* 0x0000001106000388 */ /* 0x000fe20000000800 */
[----:B------:R-:W-:Y:S06]  /*07f0*/  BAR.SYNC.DEFER_BLOCKING 0x0 ;  /* 0x0000000000007b1d */ /* 0x000fec0000010000 */
[----:B------:R-:W-:Y:S04]  /*0800*/  LDS R14, [R14] ;  /* 0x000000000e0e7984 */ /* 0x000fe80000000800 */
[----:B------:R0:W1:Y:S04]  /*0810*/  LDS R13, [R9+0x4] ;  /* 0x00000400090d7984 */ /* 0x0000680000000800 */
[----:B------:R-:W2:Y:S01]  /*0820*/  LDS R12, [R6] ;  /* 0x00000000060c7984 */ /* 0x000ea20000000800 */
[----:B0-----:R-:W-:Y:S01]  /*0830*/  VIADD R9, R9, 0x10 ;  /* 0x0000001009097836 */ /* 0x001fe20000000000 */
[----:B-1----:R-:W-:-:S04]  /*0840*/  IADD3 R13, PT, PT, R13, R14, RZ ;  /* 0x0000000e0d0d7210 */ /* 0x002fc80007ffe0ff */
[----:B--2---:R-:W-:-:S13]  /*0850*/  ISETP.GT.AND P0, PT, R12, R13, PT ;  /* 0x0000000d0c00720c */ /* 0x004fda0003f04270 */
[----:B------:R1:W-:Y:S01]  /*0860*/  @P0 STS [R6], R13 ;  /* 0x0000000d06000388 */ /* 0x0003e20000000800 */
[----:B------:R-:W-:Y:S01]  /*0870*/  BAR.SYNC.DEFER_BLOCKING 0x0 ;  /* 0x0000000000007b1d */ /* 0x000fe20000010000 */
[----:B------:R-:W-:-:S13]  /*0880*/  ISETP.NE.AND P0, PT, R8, RZ, PT ;  /* 0x000000ff0800720c */ /* 0x000fda0003f05270 */
[----:B-1----:R-:W-:Y:S05]  /*0890*/  @P0 BRA `(.L_x_9) ;  /* 0xfffffffc006c0947 */ /* 0x002fea000383ffff */
.L_x_8:
[----:B------:R-:W-:-:S13]  /*08a0*/  ISETP.NE.AND P0, PT, R7, RZ, PT ;  /* 0x000000ff0700720c */ /* 0x000fda0003f05270 */
[----:B------:R-:W-:Y:S05]  /*08b0*/  @!P0 BRA `(.L_x_7) ;  /* 0x0000000800508947 */ /* 0x000fea0003800000 */
[----:B------:R-:W0:Y:S01]  /*08c0*/  LDC R11, c[0x0][0x388] ;  /* 0x0000e200ff0b7b82 */ /* 0x000e220000000800 */
[----:B------:R-:W-:Y:S01]  /*08d0*/  IADD3 R5, PT, PT, R5, R10, RZ ;  /* 0x0000000a05057210 */ /* 0x000fe20007ffe0ff */
[----:B------:R-:W-:Y:S02]  /*08e0*/  IMAD R0, R10, UR9, R0 ;  /* 0x000000090a007c24 */ /* 0x000fe4000f8e0200 */
[----:B------:R-:W-:Y:S02]  /*08f0*/  IMAD.MOV R7, RZ, RZ, -R7 ;  /* 0x000000ffff077224 */ /* 0x000fe400078e0a07 */
[----:B------:R-:W-:Y:S01]  /*0900*/  IMAD R5, R5, 0x4, R4 ;  /* 0x0000000405057824 */ /* 0x000fe200078e0204 */
[----:B------:R-:W-:-:S03]  /*0910*/  LEA R0, R0, UR4, 0x2 ;  /* 0x0000000400007c11 */ /* 0x000fc6000f8e10ff */
[----:B------:R-:W-:-:S07]  /*0920*/  VIADD R5, R5, UR4 ;  /* 0x0000000405057c36 */ /* 0x000fce0008000000 */
.L_x_10:
[----:B------:R1:W-:Y:S01]  /*0930*/  LDS R8, [R5] ;  /* 0x0000000005087984 */ /* 0x0003e20000000800 */
[----:B------:R-:W-:-:S03]  /*0940*/  VIADD R7, R7, 0x1 ;  /* 0x0000000107077836 */ /* 0x000fc60000000000 */
[----:B------:R0:W2:Y:S04]  /*0950*/  LDS R9, [R0] ;  /* 0x0000000000097984 */ /* 0x0000a80000000800 */
[----:B------:R-:W3:Y:S01]  /*0960*/  LDS R4, [R6] ;  /* 0x0000000006047984 */ /* 0x000ee20000000800 */
[----:B-1----:R-:W-:Y:S02]  /*0970*/  VIADD R5, R5, 0x4 ;  /* 0x0000000405057836 */ /* 0x002fe40000000000 */
[----:B0-----:R-:W-:Y:S01]  /*0980*/  IMAD R0, R11, 0x4, R0 ;  /* 0x000000040b007824 */ /* 0x001fe200078e0200 */
[----:B--2---:R-:W-:-:S04]  /*0990*/  IADD3 R9, PT, PT, R8, R9, RZ ;  /* 0x0000000908097210 */ /* 0x004fc80007ffe0ff */
[----:B---3--:R-:W-:-:S13]  /*09a0*/  ISETP.GT.AND P0, PT, R4, R9, PT ;  /* 0x000000090400720c */ /* 0x008fda0003f04270 */
[----:B------:R1:W-:Y:S01]  /*09b0*/  @P0 STS [R6], R9 ;  /* 0x0000000906000388 */ /* 0x0003e20000000800 */
[----:B------:R-:W-:Y:S01]  /*09c0*/  BAR.SYNC.DEFER_BLOCKING 0x0 ;  /* 0x0000000000007b1d */ /* 0x000fe20000010000 */
[----:B------:R-:W-:-:S13]  /*09d0*/  ISETP.NE.AND P0, PT, R7, RZ, PT ;  /* 0x000000ff0700720c */ /* 0x000fda0003f05270 */
[----:B-1----:R-:W-:Y:S05]  /*09e0*/  @P0 BRA `(.L_x_10) ;  /* 0xfffffffc00d00947 */ /* 0x002fea000383ffff */
[----:B------:R-:W-:Y:S05]  /*09f0*/  BRA `(.L_x_7) ;  /* 0x0000000800007947 */ /* 0x000fea0003800000 */
.L_x_6:
        /* <DEDUP_REMOVED lines=8> */
[----:B------:R-:W-:Y:S01]  /*0a80*/  LEA R9, R0, UR4, 0x2 ;  /* 0x0000000400097c11 */ /* 0x000fe2000f8e10ff */
[----:B------:R-:W-:Y:S01]  /*0a90*/  LDS R10, [R6] ;  /* 0x00000000060a7984 */ /* 0x000fe20000000800 */
[----:B------:R-:W-:-:S03]  /*0aa0*/  LEA R8, R5, UR4, 0x2 ;  /* 0x0000000405087c11 */ /* 0x000fc6000f8e10ff */
[----:B------:R-:W-:Y:S02]  /*0ab0*/  IMAD.IADD R13, R4, 0x1, R9 ;  /* 0x00000001040d7824 */ /* 0x000fe400078e0209 */
[----:B------:R-:W-:Y:S04]  /*0ac0*/  LDS R11, [R8] ;  /* 0x00000000080b7984 */ /* 0x000fe80000000800 */
[----:B------:R-:W0:Y:S02]  /*0ad0*/  LDS R12, [R13] ;  /* 0x000000000d0c7984 */ /* 0x000e240000000800 */
[----:B0-----:R-:W-:Y:S01]  /*0ae0*/  IADD3 R11, PT, PT, R11, R12, RZ ;  /* 0x0000000c0b0b7210 */ /* 0x001fe20007ffe0ff */
[----:B------:R-:W-:-:S03]  /*0af0*/  IMAD.U32 R12, RZ, RZ, UR9 ;  /* 0x00000009ff0c7e24 */ /* 0x000fc6000f8e00ff */
[----:B------:R-:W-:Y:S02]  /*0b00*/  ISETP.GT.AND P0, PT, R10, R11, PT ;  /* 0x0000000b0a00720c */ /* 0x000fe40003f04270 */
[C---:B------:R-:W-:Y:S02]  /*0b10*/  LEA R10, R12.reuse, 0x4, 0x2 ;  /* 0x000000040c0a7811 */ /* 0x040fe400078e10ff */
[----:B------:R-:W-:-:S03]  /*0b20*/  LEA R16, R12, 0xc, 0x2 ;  /* 0x0000000c0c107811 */ /* 0x000fc600078e10ff */
[--C-:B------:R-:W-:Y:S02]  /*0b30*/  IMAD R15, R10, UR9, R9.reuse ;  /* 0x000000090a0f7c24 */ /* 0x100fe4000f8e0209 */
[----:B------:R-:W-:-:S04]  /*0b40*/  IMAD R19, R16, UR9, R9 ;  /* 0x0000000910137c24 */ /* 0x000fc8000f8e0209 */
[----:B------:R-:W-:Y:S01]  /*0b50*/  @P0 STS [R6], R11 ;  /* 0x0000000b06000388 */ /* 0x000fe20000000800 */
[----:B------:R-:W-:Y:S06]  /*0b60*/  BAR.SYNC.DEFER_BLOCKING 0x0 ;  /* 0x0000000000007b1d */ /* 0x000fec0000010000 */
[----:B------:R-:W-:Y:S04]  /*0b70*/  LDS R15, [R15] ;  /* 0x000000000f0f7984 */ /* 0x000fe80000000800 */
[----:B------:R-:W0:Y:S04]  /*0b80*/  LDS R14, [R8+0x4] ;  /* 0x00000400080e7984 */ /* 0x000e280000000800 */
[----:B------:R-:W1:Y:S01]  /*0b90*/  LDS R13, [R6] ;  /* 0x00000000060d7984 */ /* 0x000e620000000800 */
[----:B0-----:R-:W-:Y:S01]  /*0ba0*/  IMAD.IADD R17, R14, 0x1, R15 ;  /* 0x000000010e117824 */ /* 0x001fe200078e020f */
[----:B------:R-:W-:-:S04]  /*0bb0*/  LEA R14, R12, 0x8, 0x2 ;  /* 0x000000080c0e7811 */ /* 0x000fc800078e10ff */
[----:B-1----:R-:W-:Y:S01]  /*0bc0*/  ISETP.GT.AND P0, PT, R13, R17, PT ;  /* 0x000000110d00720c */ /* 0x002fe20003f04270 */
[--C-:B------:R-:W-:Y:S02]  /*0bd0*/  IMAD R18, R14, UR9, R9.reuse ;  /* 0x000000090e127c24 */ /* 0x100fe4000f8e0209 */
[----:B------:R-:W-:-:S10]  /*0be0*/  IMAD R9, R12, 0x10, R9 ;  /* 0x000000100c097824 */ /* 0x000fd400078e0209 */
[----:B------:R-:W-:Y:S01]  /*0bf0*/  @P0 STS [R6], R17 ;  /* 0x0000001106000388 */ /* 0x000fe20000000800 */
[----:B------:R-:W-:Y:S06]  /*0c00*/  BAR.SYNC.DEFER_BLOCKING 0x0 ;  /* 0x0000000000007b1d */ /* 0x000fec0000010000 */
[----:B------:R-:W-:Y:S04]  /*0c10*/  LDS R18, [R18] ;  /* 0x0000000012127984 */ /* 0x000fe80000000800 */
[----:B------:R-:W0:Y:S04]  /*0c20*/  LDS R13, [R8+0x8] ;  /* 0x00000800080d7984 */ /* 0x000e280000000800 */
[----:B------:R-:W1:Y:S01]  /*0c30*/  LDS R11, [R6] ;  /* 0x00000000060b7984 */ /* 0x000e620000000800 */
[----:B0-----:R-:W-:-:S05]  /*0c40*/  IMAD.IADD R13, R13, 0x1, R18 ;  /* 0x000000010d0d7824 */ /* 0x001fca00078e0212 */
[----:B-1----:R-:W-:-:S13]  /*0c50*/  ISETP.GT.AND P0, PT, R11, R13, PT ;  /* 0x0000000d0b00720c */ /* 0x002fda0003f04270 */
[----:B------:R-:W-:Y:S01]  /*0c60*/  @P0 STS [R6], R13 ;  /* 0x0000000d06000388 */ /* 0x000fe20000000800 */
[----:B------:R-:W-:Y:S06]  /*0c70*/  BAR.SYNC.DEFER_BLOCKING 0x0 ;  /* 0x0000000000007b1d */ /* 0x000fec0000010000 */
[----:B------:R-:W-:Y:S04]  /*0c80*/  LDS R20, [R19] ;  /* 0x0000000013147984 */ /* 0x000fe80000000800 */
[----:B------:R-:W0:Y:S04]  /*0c90*/  LDS R15, [R8+0xc] ;  /* 0x00000c00080f7984 */ /* 0x000e280000000800 */
[----:B------:R-:W1:Y:S01]  /*0ca0*/  LDS R11, [R6] ;  /* 0x00000000060b7984 */ /* 0x000e620000000800 */
[----:B0-----:R-:W-:-:S04]  /*0cb0*/  IADD3 R15, PT, PT, R15, R20, RZ ;  /* 0x000000140f0f7210 */ /* 0x001fc80007ffe0ff */
        /* <DEDUP_REMOVED lines=9> */
[----:B------:R-:W-:Y:S01]  /*0d50*/  IADD3 R8, PT, PT, R8, 0x18, RZ ;  /* 0x0000001808087810 */ /* 0x000fe20007ffe0ff */
[----:B------:R-:W-:-:S07]  /*0d60*/  IMAD.MOV.U32 R12, RZ, RZ, R13 ;  /* 0x000000ffff0c7224 */ /* 0x000fce00078e000d */
.L_x_12:
[--C-:B------:R-:W-:Y:S01]  /*0d70*/  IMAD.IADD R19, R4, 0x1, R9.reuse ;  /* 0x0000000104137824 */ /* 0x100fe200078e0209 */
[----:B------:R-:W-:Y:S01]  /*0d80*/  LDS R15, [R8+-0x8] ;  /* 0xfffff800080f7984 */ /* 0x000fe20000000800 */
[----:B0-----:R-:W-:Y:S01]  /*0d90*/  R2UR UR9, R20 ;  /* 0x00000000140972ca */ /* 0x001fe200000e0000 */
[----:B------:R-:W-:Y:S02]  /*0da0*/  VIADD R12, R12, 0x4 ;  /* 0x000000040c0c7836 */ /* 0x000fe40000000000 */
[----:B------:R0:W1:Y:S04]  /*0db0*/  LDS R18, [R19] ;  /* 0x0000000013127984 */ /* 0x0000680000000800 */
[----:B------:R-:W2:Y:S06]  /*0dc0*/  LDS R13, [R6] ;  /* 0x00000000060d7984 */ /* 0x000eac0000000800 */
[----:B------:R-:W-:-:S02]  /*0dd0*/  IMAD R17, R10, UR9, R9 ;  /* 0x000000090a117c24 */ /* 0x000fc4000f8e0209 */
[----:B0-----:R-:W-:Y:S01]  /*0de0*/  IMAD R19, R14, UR9, R9 ;  /* 0x000000090e137c24 */ /* 0x001fe2000f8e0209 */
[----:B-1----:R-:W-:-:S04]  /*0df0*/  IADD3 R21, PT, PT, R15, R18, RZ ;  /* 0x000000120f157210 */ /* 0x002fc80007ffe0ff */
[----:B--2---:R-:W-:-:S13]  /*0e00*/  ISETP.GT.AND P0, PT, R13, R21, PT ;  /* 0x000000150d00720c */ /* 0x004fda0003f04270 */
[----:B------:R-:W-:Y:S01]  /*0e10*/  @P0 STS [R6], R21 ;  /* 0x0000001506000388 */ /* 0x000fe20000000800 */
[----:B------:R-:W-:Y:S06]  /*0e20*/  BAR.SYNC.DEFER_BLOCKING 0x0 ;  /* 0x0000000000007b1d */ /* 0x000fec0000010000 */
[----:B------:R0:W-:Y:S04]  /*0e30*/  LDS R18, [R17] ;  /* 0x0000000011127984 */ /* 0x0001e80000000800 */
[----:B------:R-:W1:Y:S04]  /*0e40*/  LDS R15, [R8+-0x4] ;  /* 0xfffffc00080f7984 */ /* 0x000e680000000800 */
[----:B------:R-:W2:Y:S01]  /*0e50*/  LDS R13, [R6] ;  /* 0x00000000060d7984 */ /* 0x000ea20000000800 */
[----:B0-----:R-:W-:-:S02]  /*0e60*/  IMAD R17, R16, UR9, R9 ;  /* 0x0000000910117c24 */ /* 0x001fc4000f8e0209 */
[----:B-1----:R-:W-:-:S05]  /*0e70*/  IMAD.IADD R22, R15, 0x1, R18 ;  /* 0x000000010f167824 */ /* 0x002fca00078e0212 */
[----:B--2---:R-:W-:-:S13]  /*0e80*/  ISETP.GT.AND P0, PT, R13, R22, PT ;  /* 0x000000160d00720c */ /* 0x004fda0003f04270 */
[----:B------:R-:W-:Y:S01]  /*0e90*/  @P0 STS [R6], R22 ;  /* 0x0000001606000388 */ /* 0x000fe20000000800 */
[----:B------:R-:W-:Y:S06]  /*0ea0*/  BAR.SYNC.DEFER_BLOCKING 0x0 ;  /* 0x0000000000007b1d */ /* 0x000fec0000010000 */
[----:B------:R-:W-:Y:S04]  /*0eb0*/  LDS R18, [R19] ;  /* 0x0000000013127984 */ /* 0x000fe80000000800 */
[----:B------:R-:W0:Y:S04]  /*0ec0*/  LDS R15, [R8] ;  /* 0x00000000080f7984 */ /* 0x000e280000000800 */
[----:B------:R-:W1:Y:S01]  /*0ed0*/  LDS R13, [R6] ;  /* 0x00000000060d7984 */ /* 0x000e620000000800 */
[----:B0-----:R-:W-:-:S05]  /*0ee0*/  IMAD.IADD R21, R15, 0x1, R18 ;  /* 0x000000010f157824 */ /* 0x001fca00078e0212 */
[----:B-1----:R-:W-:-:S13]  /*0ef0*/  ISETP.GT.AND P0, PT, R13, R21, PT ;  /* 0x000000150d00720c */ /* 0x002fda0003f04270 */
[----:B------:R-:W-:Y:S01]  /*0f00*/  @P0 STS [R6], R21 ;  /* 0x0000001506000388 */ /* 0x000fe20000000800 */
[----:B------:R-:W-:Y:S06]  /*0f10*/  BAR.SYNC.DEFER_BLOCKING 0x0 ;  /* 0x0000000000007b1d */ /* 0x000fec0000010000 */
[----:B------:R-:W-:Y:S04]  /*0f20*/  LDS R18, [R17] ;  /* 0x0000000011127984 */ /* 0x000fe80000000800 */
[----:B------:R0:W1:Y:S04]  /*0f30*/  LDS R15, [R8+0x4] ;  /* 0x00000400080f7984 */ /* 0x0000680000000800 */
[----:B------:R-:W2:Y:S01]  /*0f40*/  LDS R13, [R6] ;  /* 0x00000000060d7984 */ /* 0x000ea20000000800 */
[----:B0-----:R-:W-:Y:S01]  /*0f50*/  VIADD R8, R8, 0x10 ;  /* 0x0000001008087836 */ /* 0x001fe20000000000 */
[----:B-1----:R-:W-:Y:S01]  /*0f60*/  IADD3 R15, PT, PT, R15, R18, RZ ;  /* 0x000000120f0f7210 */ /* 0x002fe20007ffe0ff */
[----:B------:R-:W-:-:S03]  /*0f70*/  IMAD.U32 R18, RZ, RZ, UR9 ;  /* 0x00000009ff127e24 */ /* 0x000fc6000f8e00ff */
[----:B--2---:R-:W-:Y:S02]  /*0f80*/  ISETP.GT.AND P0, PT, R13, R15, PT ;  /* 0x0000000f0d00720c */ /* 0x004fe40003f04270 */
[----:B------:R-:W-:-:S11]  /*0f90*/  LEA R9, R18, R9, 0x4 ;  /* 0x0000000912097211 */ /* 0x000fd600078e20ff */
[----:B------:R1:W-:Y:S01]  /*0fa0*/  @P0 STS [R6], R15 ;  /* 0x0000000f06000388 */ /* 0x0003e20000000800 */
[----:B------:R-:W-:Y:S01]  /*0fb0*/  BAR.SYNC.DEFER_BLOCKING 0x0 ;  /* 0x0000000000007b1d */ /* 0x000fe20000010000 */
[----:B------:R-:W-:-:S13]  /*0fc0*/  ISETP.NE.AND P0, PT, R12, RZ, PT ;  /* 0x000000ff0c00720c */ /* 0x000fda0003f05270 */
[----:B-1----:R-:W-:Y:S05]  /*0fd0*/  @P0 BRA `(.L_x_12) ;  /* 0xfffffffc00640947 */ /* 0x002fea000383ffff */
.L_x_11:
[----:B------:R-:W-:-:S13]  /*0fe0*/  ISETP.NE.AND P0, PT, R7, RZ, PT ;  /* 0x000000ff0700720c */ /* 0x000fda0003f05270 */
[----:B------:R-:W-:Y:S05]  /*0ff0*/  @!P0 BRA `(.L_x_7) ;  /* 0x0000000000808947 */ /* 0x000fea0003800000 */
[----:B------:R-:W-:Y:S01]  /*1000*/  IMAD R9, R11, UR9, R0 ;  /* 0x000000090b097c24 */ /* 0x000fe2000f8e0200 */
[----:B------:R-:W-:Y:S01]  /*1010*/  IADD3 R7, PT, PT, -R7, 0x1, RZ ;  /* 0x0000000107077810 */ /* 0x000fe20007ffe1ff */
[----:B------:R-:W-:Y:S01]  /*1020*/  IMAD.IADD R5, R5, 0x1, R11 ;  /* 0x0000000105057824 */ /* 0x000fe200078e020b */
[----:B------:R-:W-:Y:S01]  /*1030*/  LDS R0, [R6] ;  /* 0x0000000006007984 */ /* 0x000fe20000000800 */
[----:B------:R-:W-:Y:S01]  /*1040*/  IMAD.U32 R11, RZ, RZ, UR9 ;  /* 0x00000009ff0b7e24 */ /* 0x000fe2000f8e00ff */
[----:B------:R-:W-:Y:S02]  /*1050*/  LEA R9, R9, R4, 0x2 ;  /* 0x0000000409097211 */ /* 0x000fe400078e10ff */
[----:B------:R-:W-:-:S03]  /*1060*/  LEA R8, R5, UR4, 0x2 ;  /* 0x0000000405087c11 */ /* 0x000fc6000f8e10ff */
[----:B------:R-:W-:Y:S04]  /*1070*/  LDS R5, [R9+UR4] ;  /* 0x0000000409057984 */ /* 0x000fe80008000800 */
[----:B------:R-:W0:Y:S02]  /*1080*/  LDS R4, [R8] ;  /* 0x0000000008047984 */ /* 0x000e240000000800 */
[----:B0-----:R-:W-:-:S05]  /*1090*/  IMAD.IADD R5, R4, 0x1, R5 ;  /* 0x0000000104057824 */ /* 0x001fca00078e0205 */
[----:B------:R-:W-:Y:S02]  /*10a0*/  ISETP.GT.AND P0, PT, R0, R5, PT ;  /* 0x000000050000720c */ /* 0x000fe40003f04270 */
[----:B------:R-:W-:-:S05]  /*10b0*/  IADD3 R0, PT, PT, R9, UR4, RZ ;  /* 0x0000000409007c10 */ /* 0x000fca000fffe0ff */
[----:B------:R-:W-:-:S06]  /*10c0*/  IMAD R0, R11, 0x4, R0 ;  /* 0x000000040b007824 */ /* 0x000fcc00078e0200 */
[----:B------:R0:W-:Y:S01]  /*10d0*/  @P0 STS [R6], R5 ;  /* 0x0000000506000388 */ /* 0x0001e20000000800 */
[----:B------:R-:W-:Y:S01]  /*10e0*/  BAR.SYNC.DEFER_BLOCKING 0x0 ;  /* 0x0000000000007b1d */ /* 0x000fe20000010000 */
[----:B------:R-:W-:-:S13]  /*10f0*/  ISETP.NE.AND P0, PT, R7, RZ, PT ;  /* 0x000000ff0700720c */ /* 0x000fda0003f05270 */
[----:B0-----:R-:W-:Y:S05]  /*1100*/  @!P0 BRA `(.L_x_7) ;  /* 0x00000000003c8947 */ /* 0x001fea0003800000 */
[----:B------:R-:W0:Y:S01]  /*1110*/  LDC R11, c[0x0][0x388] ;  /* 0x0000e200ff0b7b82 */ /* 0x000e220000000800 */
[----:B------:R-:W-:Y:S01]  /*1120*/  VIADD R9, R8, 0x4 ;  /* 0x0000000408097836 */ /* 0x000fe20000000000 */
[----:B------:R-:W-:-:S07]  /*1130*/  MOV R8, R0 ;  /* 0x0000000000087202 */ /* 0x000fce0000000f00 */
.L_x_13:
[----:B------:R1:W-:Y:S01]  /*1140*/  LDS R4, [R9] ;  /* 0x0000000009047984 */ /* 0x0003e20000000800 */
[----:B------:R-:W-:-:S03]  /*1150*/  VIADD R7, R7, 0x1 ;  /* 0x0000000107077836 */ /* 0x000fc60000000000 */
[----:B------:R0:W2:Y:S04]  /*1160*/  LDS R5, [R8] ;  /* 0x0000000008057984 */ /* 0x0000a80000000800 */
[----:B------:R-:W3:Y:S01]  /*1170*/  LDS R0, [R6] ;  /* 0x0000000006007984 */ /* 0x000ee20000000800 */
[----:B-1----:R-:W-:Y:S01]  /*1180*/  IADD3 R9, PT, PT, R9, 0x4, RZ ;  /* 0x0000000409097810 */ /* 0x002fe20007ffe0ff */
[----:B0-----:R-:W-:Y:S02]  /*1190*/  IMAD R8, R11, 0x4, R8 ;  /* 0x000000040b087824 */ /* 0x001fe400078e0208 */
[----:B--2---:R-:W-:-:S05]  /*11a0*/  IMAD.IADD R5, R4, 0x1, R5 ;  /* 0x0000000104057824 */ /* 0x004fca00078e0205 */
[----:B---3--:R-:W-:-:S13]  /*11b0*/  ISETP.GT.AND P0, PT, R0, R5, PT ;  /* 0x000000050000720c */ /* 0x008fda0003f04270 */
[----:B------:R1:W-:Y:S01]  /*11c0*/  @P0 STS [R6], R5 ;  /* 0x0000000506000388 */ /* 0x0003e20000000800 */
[----:B------:R-:W-:Y:S01]  /*11d0*/  BAR.SYNC.DEFER_BLOCKING 0x0 ;  /* 0x0000000000007b1d */ /* 0x000fe20000010000 */
[----:B------:R-:W-:-:S13]  /*11e0*/  ISETP.NE.AND P0, PT, R7, RZ, PT ;  /* 0x000000ff0700720c */ /* 0x000fda0003f05270 */
[----:B-1----:R-:W-:Y:S05]  /*11f0*/  @P0 BRA `(.L_x_13) ;  /* 0xfffffffc00d00947 */ /* 0x002fea000383ffff */
.L_x_7:
[----:B------:R-:W0:Y:S04]  /*1200*/  LDS R5, [R6] ;  /* 0x0000000006057984 */ /* 0x000e280000000800 */
[----:B0-----:R-:W-:Y:S01]  /*1210*/  STG.E desc[UR6][R2.64], R5 ;  /* 0x0000000502007986 */ /* 0x001fe2000c101906 */
[----:B------:R-:W-:Y:S05]  /*1220*/  EXIT ;  /* 0x000000000000794d */ /* 0x000fea0003800000 */
.L_x_14:
        /* <DEDUP_REMOVED lines=13> */
.L_x_21:


//--------------------- .text._Z9phase_oneiiiPi   --------------------------
	.section	.text._Z9phase_oneiiiPi,"ax",@progbits
	.align	128
        .global         _Z9phase_oneiiiPi
        .type           _Z9phase_oneiiiPi,@function
        .size           _Z9phase_oneiiiPi,(.L_x_22 - _Z9phase_oneiiiPi)
        .other          _Z9phase_oneiiiPi,@"STO_CUDA_ENTRY STV_DEFAULT"
_Z9phase_oneiiiPi:
.text._Z9phase_oneiiiPi:
[----:B------:R-:W-:Y:S01]  /*0000*/  LDC R1, c[0x0][0x37c] ;  /* 0x0000df00ff017b82 */ /* 0x000fe20000000800 */
[----:B------:R-:W0:Y:S01]  /*0010*/  S2R R6, SR_TID.Y ;  /* 0x0000000000067919 */ /* 0x000e220000002200 */
[----:B------:R-:W1:Y:S06]  /*0020*/  LDCU UR4, c[0x0][0x388] ;  /* 0x00007100ff0477ac */ /* 0x000e6c0008000800 */
[----:B------:R-:W2:Y:S01]  /*0030*/  LDC.64 R2, c[0x0][0x390] ;  /* 0x0000e400ff027b82 */ /* 0x000ea20000000a00 */
[----:B------:R-:W-:Y:S01]  /*0040*/  IMAD.MOV.U32 R9, RZ, RZ, 0x3b9aca00 ;  /* 0x3b9aca00ff097424 */ /* 0x000fe200078e00ff */
[----:B------:R-:W3:Y:S01]  /*0050*/  S2R R0, SR_TID.X ;  /* 0x0000000000007919 */ /* 0x000ee20000002100 */
[----:B------:R-:W0:Y:S01]  /*0060*/  LDCU.64 UR8, c[0x0][0x380] ;  /* 0x00007000ff0877ac */ /* 0x000e220008000a00 */
[----:B------:R-:W4:Y:S01]  /*0070*/  LDCU.64 UR6, c[0x0][0x358] ;  /* 0x00006b00ff0677ac */ /* 0x000f220008000a00 */
[----:B-1----:R-:W-:-:S04]  /*0080*/  IMAD.U32 R5, RZ, RZ, UR4 ;  /* 0x00000004ff057e24 */ /* 0x002fc8000f8e00ff */
[C---:B0-----:R-:W-:Y:S02]  /*0090*/  IMAD R4, R5.reuse, UR8, R6 ;  /* 0x0000000805047c24 */ /* 0x041fe4000f8e0206 */
[----:B---3--:R-:W-:-:S05]  /*00a0*/  IMAD R7, R5, UR8, R0 ;  /* 0x0000000805077c24 */ /* 0x008fca000f8e0200 */
[C---:B------:R-:W-:Y:S01]  /*00b0*/  VIMNMX R8, PT, PT, R4.reuse, R7, !PT ;  /* 0x0000000704087248 */ /* 0x040fe20007fe0100 */
[----:B------:R-:W-:-:S03]  /*00c0*/  IMAD R7, R4, UR9, R7 ;  /* 0x0000000904077c24 */ /* 0x000fc6000f8e0207 */
[----:B------:R-:W-:Y:S01]  /*00d0*/  ISETP.GE.AND P0, PT, R8, UR9, PT ;  /* 0x0000000908007c0c */ /* 0x000fe2000bf06270 */
[----:B--2---:R-:W-:-:S12]  /*00e0*/  IMAD.WIDE R2, R7, 0x4, R2 ;  /* 0x0000000407027825 */ /* 0x004fd800078e0202 */
[----:B----4-:R-:W2:Y:S01]  /*00f0*/  @!P0 LDG.E R9, desc[UR6][R2.64] ;  /* 0x0000000602098981 */ /* 0x010ea2000c1e1900 */
[----:B------:R-:W0:Y:S01]  /*0100*/  S2UR UR5, SR_CgaCtaId ;  /* 0x00000000000579c3 */ /* 0x000e220000008800 */
[----:B------:R-:W-:Y:S01]  /*0110*/  IMAD R7, R6, R5, RZ ;  /* 0x0000000506077224 */ /* 0x000fe200078e02ff */
[----:B------:R-:W-:Y:S01]  /*0120*/  UMOV UR4, 0x400 ;  /* 0x0000040000047882 */ /* 0x000fe20000000000 */
[----:B------:R-:W-:Y:S02]  /*0130*/  ISETP.GE.AND P1, PT, R5, 0x1, PT ;  /* 0x000000010500780c */ /* 0x000fe40003f26270 */
[----:B------:R-:W-:Y:S01]  /*0140*/  IMAD.IADD R4, R7, 0x1, R0 ;  /* 0x0000000107047824 */ /* 0x000fe200078e0200 */
[----:B------:R-:W-:Y:S01]  /*0150*/  ISETP.GE.AND P0, PT, R8, UR9, PT ;  /* 0x0000000908007c0c */ /* 0x000fe2000bf06270 */
[----:B0-----:R-:W-:-:S06]  /*0160*/  ULEA UR4, UR5, UR4, 0x18 ;  /* 0x0000000405047291 */ /* 0x001fcc000f8ec0ff */
[----:B------:R-:W-:-:S05]  /*0170*/  LEA R4, R4, UR4, 0x2 ;  /* 0x0000000404047c11 */ /* 0x000fca000f8e10ff */
[----:B--2---:R0:W-:Y:S01]  /*0180*/  STS [R4], R9 ;  /* 0x0000000904007388 */ /* 0x0041e20000000800 */
[----:B------:R-:W-:Y:S06]  /*0190*/  BAR.SYNC.DEFER_BLOCKING 0x0 ;  /* 0x0000000000007b1d */ /* 0x000fec0000010000 */
[----:B------:R-:W-:Y:S05]  /*01a0*/  @!P1 BRA `(.L_x_15) ;  /* 0x00000004000c9947 */ /* 0x000fea0003800000 */
[C---:B------:R-:W-:Y:S01]  /*01b0*/  ISETP.GE.U32.AND P2, PT, R5.reuse, 0x4, PT ;  /* 0x000000040500780c */ /* 0x040fe20003f46070 */
[----:B------:R-:W-:Y:S01]  /*01c0*/  HFMA2 R8, -RZ, RZ, 0, 0 ;  /* 0x00000000ff087431 */ /* 0x000fe200000001ff */
[----:B------:R-:W-:-:S04]  /*01d0*/  LOP3.LUT R6, R5, 0x3, RZ, 0xc0, !PT ;  /* 0x0000000305067812 */ /* 0x000fc800078ec0ff */
[----:B------:R-:W-:-:S07]  /*01e0*/  ISETP.NE.AND P1, PT, R6, RZ, PT ;  /* 0x000000ff0600720c */ /* 0x000fce0003f25270 */
[----:B------:R-:W-:Y:S06]  /*01f0*/  @!P2 BRA `(.L_x_16) ;  /* 0x0000000000aca947 */ /* 0x000fec0003800000 */
[----:B0-----:R-:W0:Y:S01]  /*0200*/  LDC R9, c[0x0][0x388] ;  /* 0x0000e200ff097b82 */ /* 0x001e220000000800 */
[----:B------:R-:W-:Y:S02]  /*0210*/  LEA R11, R7, UR4, 0x2 ;  /* 0x00000004070b7c11 */ /* 0x000fe4000f8e10ff */
[----:B------:R-:W-:Y:S02]  /*0220*/  LOP3.LUT R8, R5, 0x7ffffffc, RZ, 0xc0, !PT ;  /* 0x7ffffffc05087812 */ /* 0x000fe400078ec0ff */
[----:B------:R-:W-:Y:S01]  /*0230*/  LEA R10, R0, UR4, 0x2 ;  /* 0x00000004000a7c11 */ /* 0x000fe2000f8e10ff */
[----:B------:R-:W-:Y:S02]  /*0240*/  VIADD R11, R11, 0x8 ;  /* 0x000000080b0b7836 */ /* 0x000fe40000000000 */
[----:B------:R-:W-:-:S07]  /*0250*/  IMAD.MOV R12, RZ, RZ, -R8 ;  /* 0x000000ffff0c7224 */ /* 0x000fce00078e0a08 */
.L_x_17:
[----:B------:R-:W-:Y:S01]  /*0260*/  LDS R13, [R11+-0x8] ;  /* 0xfffff8000b0d7984 */ /* 0x000fe20000000800 */
[----:B------:R-:W-:-:S03]  /*0270*/  VIADD R12, R12, 0x4 ;  /* 0x000000040c0c7836 */ /* 0x000fc60000000000 */
[----:B------:R-:W1:Y:S04]  /*0280*/  LDS R14, [R10] ;  /* 0x000000000a0e7984 */ /* 0x000e680000000800 */
[----:B------:R-:W2:Y:S01]  /*0290*/  LDS R5, [R4] ;  /* 0x0000000004057984 */ /* 0x000ea20000000800 */
[----:B-1----:R-:W-:-:S05]  /*02a0*/  IMAD.IADD R18, R13, 0x1, R14 ;  /* 0x000000010d127824 */ /* 0x002fca00078e020e */
[----:B--2---:R-:W-:Y:S02]  /*02b0*/  ISETP.GT.AND P2, PT, R5, R18, PT ;  /* 0x000000120500720c */ /* 0x004fe40003f44270 */
[----:B0-----:R-:W-:-:S05]  /*02c0*/  MOV R5, R9 ;  /* 0x0000000900057202 */ /* 0x001fca0000000f00 */
[C-C-:B------:R-:W-:Y:S02]  /*02d0*/  IMAD R15, R5.reuse, 0x4, R10.reuse ;  /* 0x00000004050f7824 */ /* 0x140fe400078e020a */
[----:B------:R-:W-:-:S04]  /*02e0*/  IMAD R16, R5, 0x8, R10 ;  /* 0x0000000805107824 */ /* 0x000fc800078e020a */
[----:B------:R-:W-:Y:S01]  /*02f0*/  @P2 STS [R4], R18 ;  /* 0x0000001204002388 */ /* 0x000fe20000000800 */
[----:B------:R-:W-:Y:S06]  /*0300*/  BAR.SYNC.DEFER_BLOCKING 0x0 ;  /* 0x0000000000007b1d */ /* 0x000fec0000010000 */
[----:B------:R-:W-:Y:S04]  /*0310*/  LDS R15, [R15] ;  /* 0x000000000f0f7984 */ /* 0x000fe80000000800 */
[----:B------:R-:W0:Y:S04]  /*0320*/  LDS R14, [R11+-0x4] ;  /* 0xfffffc000b0e7984 */ /* 0x000e280000000800 */
[----:B------:R-:W1:Y:S01]  /*0330*/  LDS R13, [R4] ;  /* 0x00000000040d7984 */ /* 0x000e620000000800 */
[----:B0-----:R-:W-:-:S02]  /*0340*/  IMAD.IADD R19, R14, 0x1, R15 ;  /* 0x000000010e137824 */ /* 0x001fc400078e020f */
[C---:B------:R-:W-:Y:S01]  /*0350*/  IMAD R15, R5.reuse, 0xc, R10 ;  /* 0x0000000c050f7824 */ /* 0x040fe200078e020a */
[----:B------:R-:W-:Y:S02]  /*0360*/  LEA R10, R5, R10, 0x4 ;  /* 0x0000000a050a7211 */ /* 0x000fe400078e20ff */
[----:B-1----:R-:W-:-:S13]  /*0370*/  ISETP.GT.AND P2, PT, R13, R19, PT ;  /* 0x000000130d00720c */ /* 0x002fda0003f44270 */
[----:B------:R-:W-:Y:S01]  /*0380*/  @P2 STS [R4], R19 ;  /* 0x0000001304002388 */ /* 0x000fe20000000800 */
[----:B------:R-:W-:Y:S06]  /*0390*/  BAR.SYNC.DEFER_BLOCKING 0x0 ;  /* 0x0000000000007b1d */ /* 0x000fec0000010000 */
[----:B------:R-:W-:Y:S04]  /*03a0*/  LDS R17, [R16] ;  /* 0x0000000010117984 */ /* 0x000fe80000000800 */
[----:B------:R-:W0:Y:S04]  /*03b0*/  LDS R14, [R11] ;  /* 0x000000000b0e7984 */ /* 0x000e280000000800 */
[----:B------:R-:W1:Y:S01]  /*03c0*/  LDS R13, [R4] ;  /* 0x00000000040d7984 */ /* 0x000e620000000800 */
[----:B0-----:R-:W-:-:S04]  /*03d0*/  IADD3 R17, PT, PT, R14, R17, RZ ;  /* 0x000000110e117210 */ /* 0x001fc80007ffe0ff */
[----:B-1----:R-:W-:-:S13]  /*03e0*/  ISETP.GT.AND P2, PT, R13, R17, PT ;  /* 0x000000110d00720c */ /* 0x002fda0003f44270 */
[----:B------:R-:W-:Y:S01]  /*03f0*/  @P2 STS [R4], R17 ;  /* 0x0000001104002388 */ /* 0x000fe20000000800 */
[----:B------:R-:W-:Y:S06]  /*0400*/  BAR.SYNC.DEFER_BLOCKING 0x0 ;  /* 0x0000000000007b1d */ /* 0x000fec0000010000 */
[----:B------:R-:W-:Y:S04]  /*0410*/  LDS R15, [R15] ;  /* 0x000000000f0f7984 */ /* 0x000fe80000000800 */
[----:B------:R0:W1:Y:S04]  /*0420*/  LDS R14, [R11+0x4] ;  /* 0x000004000b0e7984 */ /* 0x0000680000000800 */
[----:B------:R-:W2:Y:S01]  /*0430*/  LDS R13, [R4] ;  /* 0x00000000040d7984 */ /* 0x000ea20000000800 */
[----:B0-----:R-:W-:-:S02]  /*0440*/  VIADD R11, R11, 0x10 ;  /* 0x000000100b0b7836 */ /* 0x001fc40000000000 */
[----:B-1----:R-:W-:-:S05]  /*0450*/  IMAD.IADD R14, R14, 0x1, R15 ;  /* 0x000000010e0e7824 */ /* 0x002fca00078e020f */
[----:B--2---:R-:W-:-:S13]  /*0460*/  ISETP.GT.AND P2, PT, R13, R14, PT ;  /* 0x0000000e0d00720c */ /* 0x004fda0003f44270 */
[----:B------:R1:W-:Y:S01]  /*0470*/  @P2 STS [R4], R14 ;  /* 0x0000000e04002388 */ /* 0x0003e20000000800 */
[----:B------:R-:W-:Y:S01]  /*0480*/  BAR.SYNC.DEFER_BLOCKING 0x0 ;  /* 0x0000000000007b1d */ /* 0x000fe20000010000 */
[----:B------:R-:W-:-:S13]  /*0490*/  ISETP.NE.AND P2, PT, R12, RZ, PT ;  /* 0x000000ff0c00720c */ /* 0x000fda0003f45270 */
[----:B-1----:R-:W-:Y:S05]  /*04a0*/  @P2 BRA `(.L_x_17) ;  /* 0xfffffffc006c2947 */ /* 0x002fea000383ffff */
.L_x_16:
[----:B------:R-:W-:Y:S05]  /*04b0*/  @!P1 BRA `(.L_x_15) ;  /* 0x0000000000489947 */ /* 0x000fea0003800000 */
[----:B------:R-:W1:Y:S01]  /*04c0*/  LDC R11, c[0x0][0x388] ;  /* 0x0000e200ff0b7b82 */ /* 0x000e620000000800 */
[----:B------:R-:W-:Y:S01]  /*04d0*/  IMAD R0, R8, R5, R0 ;  /* 0x0000000508007224 */ /* 0x000fe200078e0200 */
[----:B------:R-:W-:Y:S01]  /*04e0*/  IADD3 R6, PT, PT, -R6, RZ, RZ ;  /* 0x000000ff06067210 */ /* 0x000fe20007ffe1ff */
[----:B------:R-:W-:-:S03]  /*04f0*/  IMAD.IADD R7, R7, 0x1, R8 ;  /* 0x0000000107077824 */ /* 0x000fc600078e0208 */
[----:B------:R-:W-:Y:S02]  /*0500*/  LEA R0, R0, UR4, 0x2 ;  /* 0x0000000400007c11 */ /* 0x000fe4000f8e10ff */
[----:B------:R-:W-:-:S07]  /*0510*/  LEA R7, R7, UR4, 0x2 ;  /* 0x0000000407077c11 */ /* 0x000fce000f8e10ff */
.L_x_18:
[----:B------:R2:W-:Y:S01]  /*0520*/  LDS R8, [R7] ;  /* 0x0000000007087984 */ /* 0x0005e20000000800 */
[----:B------:R-:W-:-:S03]  /*0530*/  VIADD R6, R6, 0x1 ;  /* 0x0000000106067836 */ /* 0x000fc60000000000 */
[----:B0-----:R1:W0:Y:S04]  /*0540*/  LDS R9, [R0] ;  /* 0x0000000000097984 */ /* 0x0012280000000800 */
[----:B------:R-:W3:Y:S01]  /*0550*/  LDS R5, [R4] ;  /* 0x0000000004057984 */ /* 0x000ee20000000800 */
[----:B--2---:R-:W-:Y:S01]  /*0560*/  IADD3 R7, PT, PT, R7, 0x4, RZ ;  /* 0x0000000407077810 */ /* 0x004fe20007ffe0ff */
[----:B-1----:R-:W-:Y:S02]  /*0570*/  IMAD R0, R11, 0x4, R0 ;  /* 0x000000040b007824 */ /* 0x002fe400078e0200 */
[----:B0-----:R-:W-:-:S05]  /*0580*/  IMAD.IADD R8, R8, 0x1, R9 ;  /* 0x0000000108087824 */ /* 0x001fca00078e0209 */
[----:B---3--:R-:W-:-:S13]  /*0590*/  ISETP.GT.AND P1, PT, R5, R8, PT ;  /* 0x000000080500720c */ /* 0x008fda0003f24270 */
[----:B------:R2:W-:Y:S01]  /*05a0*/  @P1 STS [R4], R8 ;  /* 0x0000000804001388 */ /* 0x0005e20000000800 */
[----:B------:R-:W-:Y:S01]  /*05b0*/  BAR.SYNC.DEFER_BLOCKING 0x0 ;  /* 0x0000000000007b1d */ /* 0x000fe20000010000 */
[----:B------:R-:W-:-:S13]  /*05c0*/  ISETP.NE.AND P1, PT, R6, RZ, PT ;  /* 0x000000ff0600720c */ /* 0x000fda0003f25270 */
[----:B--2---:R-:W-:Y:S05]  /*05d0*/  @P1 BRA `(.L_x_18) ;  /* 0xfffffffc00d01947 */ /* 0x004fea000383ffff */
.L_x_15:
[----:B------:R-:W-:Y:S05]  /*05e0*/  @P0 EXIT ;  /* 0x000000000000094d */ /* 0x000fea0003800000 */
[----:B------:R-:W1:Y:S04]  /*05f0*/  LDS R5, [R4] ;  /* 0x0000000004057984 */ /* 0x000e680000000800 */
[----:B-1----:R-:W-:Y:S01]  /*0600*/  STG.E desc[UR6][R2.64], R5 ;  /* 0x0000000502007986 */ /* 0x002fe2000c101906 */
[----:B------:R-:W-:Y:S05]  /*0610*/  EXIT ;  /* 0x000000000000794d */ /* 0x000fea0003800000 */
.L_x_19:
        /* <DEDUP_REMOVED lines=14> */
.L_x_22:


//--------------------- .nv.shared._Z11phase_threeiiiPii --------------------------
	.section	.nv.shared._Z11phase_threeiiiPii,"aw",@nobits
	.sectionflags	@""
	.align	16
	.zero		1024


//--------------------- .nv.shared.reserved.0     --------------------------
	.section	.nv.shared.reserved.0,"aw",@nobits
	.weak		__nv_reservedSMEM_offset_0_alias
	.size		__nv_reservedSMEM_offset_0_alias, 0, 64
	.other		__nv_reservedSMEM_offset_0_alias,@"STO_CUDA_RESERVED_SHARED STV_DEFAULT"
__nv_reservedSMEM_offset_0_alias:
	.zero		0
	.zero		64


//--------------------- .nv.shared._Z9phase_twoiiiPi --------------------------
	.section	.nv.shared._Z9phase_twoiiiPi,"aw",@nobits
	.sectionflags	@""
	.align	16
	.zero		1024


//--------------------- .nv.shared._Z9phase_oneiiiPi --------------------------
	.section	.nv.shared._Z9phase_oneiiiPi,"aw",@nobits
	.sectionflags	@""
	.align	16
	.zero		1024


//--------------------- .nv.constant0._Z11phase_threeiiiPii --------------------------
	.section	.nv.constant0._Z11phase_threeiiiPii,"a",@progbits
	.sectionflags	@""
	.align	4
.nv.constant0._Z11phase_threeiiiPii:
	.zero		924


//--------------------- .nv.constant0._Z9phase_twoiiiPi --------------------------
	.section	.nv.constant0._Z9phase_twoiiiPi,"a",@progbits
	.sectionflags	@""
	.align	4
.nv.constant0._Z9phase_twoiiiPi:
	.zero		920


//--------------------- .nv.constant0._Z9phase_oneiiiPi --------------------------
	.section	.nv.constant0._Z9phase_oneiiiPi,"a",@progbits
	.sectionflags	@""
	.align	4
.nv.constant0._Z9phase_oneiiiPi:
	.zero		920


//--------------------- SYMBOLS --------------------------

	.type		.nv.reservedSmem.offset0,@object
	.size		.nv.reservedSmem.offset0,0x4
	.type		.nv.reservedSmem.cap,@object
	.size		.nv.reservedSmem.cap,0x4
